//
// Generated by NVIDIA NVVM Compiler
//
// Compiler Build ID: CL-36424714
// Cuda compilation tools, release 13.0, V13.0.88
// Based on NVVM 20.0.0
//

.version 9.0
.target sm_100
.address_size 64

	// .globl	_Z6phase1Piii
// _ZZ6phase1PiiiE10share_Dist has been demoted
// _ZZ6phase2PiiiE10share_Dist has been demoted
// _ZZ6phase3PiiiE10share_Dist has been demoted

.visible .entry _Z6phase1Piii(
	.param .u64 .ptr .align 1 _Z6phase1Piii_param_0,
	.param .u32 _Z6phase1Piii_param_1,
	.param .u32 _Z6phase1Piii_param_2
)
{
	.reg .b32 	%r<1301>;
	.reg .b64 	%rd<7>;
	// demoted variable
	.shared .align 4 .b8 _ZZ6phase1PiiiE10share_Dist[16384];
	ld.param.u64 	%rd1, [_Z6phase1Piii_param_0];
	ld.param.u32 	%r1, [_Z6phase1Piii_param_1];
	ld.param.u32 	%r2, [_Z6phase1Piii_param_2];
	cvta.to.global.u64 	%rd2, %rd1;
	mov.u32 	%r3, %tid.x;
	mov.u32 	%r4, %tid.y;
	shl.b32 	%r5, %r1, 6;
	add.s32 	%r6, %r5, %r4;
	add.s32 	%r7, %r5, %r3;
	mad.lo.s32 	%r8, %r6, %r2, %r7;
	shl.b32 	%r9, %r2, 5;
	add.s32 	%r10, %r8, %r9;
	mul.wide.s32 	%rd3, %r8, 4;
	add.s64 	%rd4, %rd2, %rd3;
	ld.global.u32 	%r11, [%rd4];
	shl.b32 	%r12, %r4, 8;
	mov.u32 	%r13, _ZZ6phase1PiiiE10share_Dist;
	add.s32 	%r14, %r13, %r12;
	shl.b32 	%r15, %r3, 2;
	add.s32 	%r16, %r14, %r15;
	st.shared.u32 	[%r16], %r11;
	ld.global.u32 	%r17, [%rd4+128];
	st.shared.u32 	[%r16+128], %r17;
	mul.wide.s32 	%rd5, %r10, 4;
	add.s64 	%rd6, %rd2, %rd5;
	ld.global.u32 	%r18, [%rd6];
	st.shared.u32 	[%r16+8192], %r18;
	ld.global.u32 	%r19, [%rd6+128];
	st.shared.u32 	[%r16+8320], %r19;
	bar.sync 	0;
	ld.shared.u32 	%r20, [%r14];
	add.s32 	%r21, %r13, %r15;
	ld.shared.u32 	%r22, [%r21];
	add.s32 	%r23, %r22, %r20;
	ld.shared.u32 	%r24, [%r16];
	min.s32 	%r25, %r23, %r24;
	st.shared.u32 	[%r16], %r25;
	ld.shared.u32 	%r26, [%r14];
	ld.shared.u32 	%r27, [%r21+128];
	add.s32 	%r28, %r27, %r26;
	ld.shared.u32 	%r29, [%r16+128];
	min.s32 	%r30, %r28, %r29;
	st.shared.u32 	[%r16+128], %r30;
	ld.shared.u32 	%r31, [%r14+8192];
	ld.shared.u32 	%r32, [%r21];
	add.s32 	%r33, %r32, %r31;
	ld.shared.u32 	%r34, [%r16+8192];
	min.s32 	%r35, %r33, %r34;
	st.shared.u32 	[%r16+8192], %r35;
	ld.shared.u32 	%r36, [%r14+8192];
	ld.shared.u32 	%r37, [%r21+128];
	add.s32 	%r38, %r37, %r36;
	ld.shared.u32 	%r39, [%r16+8320];
	min.s32 	%r40, %r38, %r39;
	st.shared.u32 	[%r16+8320], %r40;
	bar.sync 	0;
	ld.shared.u32 	%r41, [%r14+4];
	ld.shared.u32 	%r42, [%r21+256];
	add.s32 	%r43, %r42, %r41;
	ld.shared.u32 	%r44, [%r16];
	min.s32 	%r45, %r43, %r44;
	st.shared.u32 	[%r16], %r45;
	ld.shared.u32 	%r46, [%r14+4];
	ld.shared.u32 	%r47, [%r21+384];
	add.s32 	%r48, %r47, %r46;
	ld.shared.u32 	%r49, [%r16+128];
	min.s32 	%r50, %r48, %r49;
	st.shared.u32 	[%r16+128], %r50;
	ld.shared.u32 	%r51, [%r14+8196];
	ld.shared.u32 	%r52, [%r21+256];
	add.s32 	%r53, %r52, %r51;
	ld.shared.u32 	%r54, [%r16+8192];
	min.s32 	%r55, %r53, %r54;
	st.shared.u32 	[%r16+8192], %r55;
	ld.shared.u32 	%r56, [%r14+8196];
	ld.shared.u32 	%r57, [%r21+384];
	add.s32 	%r58, %r57, %r56;
	ld.shared.u32 	%r59, [%r16+8320];
	min.s32 	%r60, %r58, %r59;
	st.shared.u32 	[%r16+8320], %r60;
	bar.sync 	0;
	ld.shared.u32 	%r61, [%r14+8];
	ld.shared.u32 	%r62, [%r21+512];
	add.s32 	%r63, %r62, %r61;
	ld.shared.u32 	%r64, [%r16];
	min.s32 	%r65, %r63, %r64;
	st.shared.u32 	[%r16], %r65;
	ld.shared.u32 	%r66, [%r14+8];
	ld.shared.u32 	%r67, [%r21+640];
	add.s32 	%r68, %r67, %r66;
	ld.shared.u32 	%r69, [%r16+128];
	min.s32 	%r70, %r68, %r69;
	st.shared.u32 	[%r16+128], %r70;
	ld.shared.u32 	%r71, [%r14+8200];
	ld.shared.u32 	%r72, [%r21+512];
	add.s32 	%r73, %r72, %r71;
	ld.shared.u32 	%r74, [%r16+8192];
	min.s32 	%r75, %r73, %r74;
	st.shared.u32 	[%r16+8192], %r75;
	ld.shared.u32 	%r76, [%r14+8200];
	ld.shared.u32 	%r77, [%r21+640];
	add.s32 	%r78, %r77, %r76;
	ld.shared.u32 	%r79, [%r16+8320];
	min.s32 	%r80, %r78, %r79;
	st.shared.u32 	[%r16+8320], %r80;
	bar.sync 	0;
	ld.shared.u32 	%r81, [%r14+12];
	ld.shared.u32 	%r82, [%r21+768];
	add.s32 	%r83, %r82, %r81;
	ld.shared.u32 	%r84, [%r16];
	min.s32 	%r85, %r83, %r84;
	st.shared.u32 	[%r16], %r85;
	ld.shared.u32 	%r86, [%r14+12];
	ld.shared.u32 	%r87, [%r21+896];
	add.s32 	%r88, %r87, %r86;
	ld.shared.u32 	%r89, [%r16+128];
	min.s32 	%r90, %r88, %r89;
	st.shared.u32 	[%r16+128], %r90;
	ld.shared.u32 	%r91, [%r14+8204];
	ld.shared.u32 	%r92, [%r21+768];
	add.s32 	%r93, %r92, %r91;
	ld.shared.u32 	%r94, [%r16+8192];
	min.s32 	%r95, %r93, %r94;
	st.shared.u32 	[%r16+8192], %r95;
	ld.shared.u32 	%r96, [%r14+8204];
	ld.shared.u32 	%r97, [%r21+896];
	add.s32 	%r98, %r97, %r96;
	ld.shared.u32 	%r99, [%r16+8320];
	min.s32 	%r100, %r98, %r99;
	st.shared.u32 	[%r16+8320], %r100;
	bar.sync 	0;
	ld.shared.u32 	%r101, [%r14+16];
	ld.shared.u32 	%r102, [%r21+1024];
	add.s32 	%r103, %r102, %r101;
	ld.shared.u32 	%r104, [%r16];
	min.s32 	%r105, %r103, %r104;
	st.shared.u32 	[%r16], %r105;
	ld.shared.u32 	%r106, [%r14+16];
	ld.shared.u32 	%r107, [%r21+1152];
	add.s32 	%r108, %r107, %r106;
	ld.shared.u32 	%r109, [%r16+128];
	min.s32 	%r110, %r108, %r109;
	st.shared.u32 	[%r16+128], %r110;
	ld.shared.u32 	%r111, [%r14+8208];
	ld.shared.u32 	%r112, [%r21+1024];
	add.s32 	%r113, %r112, %r111;
	ld.shared.u32 	%r114, [%r16+8192];
	min.s32 	%r115, %r113, %r114;
	st.shared.u32 	[%r16+8192], %r115;
	ld.shared.u32 	%r116, [%r14+8208];
	ld.shared.u32 	%r117, [%r21+1152];
	add.s32 	%r118, %r117, %r116;
	ld.shared.u32 	%r119, [%r16+8320];
	min.s32 	%r120, %r118, %r119;
	st.shared.u32 	[%r16+8320], %r120;
	bar.sync 	0;
	ld.shared.u32 	%r121, [%r14+20];
	ld.shared.u32 	%r122, [%r21+1280];
	add.s32 	%r123, %r122, %r121;
	ld.shared.u32 	%r124, [%r16];
	min.s32 	%r125, %r123, %r124;
	st.shared.u32 	[%r16], %r125;
	ld.shared.u32 	%r126, [%r14+20];
	ld.shared.u32 	%r127, [%r21+1408];
	add.s32 	%r128, %r127, %r126;
	ld.shared.u32 	%r129, [%r16+128];
	min.s32 	%r130, %r128, %r129;
	st.shared.u32 	[%r16+128], %r130;
	ld.shared.u32 	%r131, [%r14+8212];
	ld.shared.u32 	%r132, [%r21+1280];
	add.s32 	%r133, %r132, %r131;
	ld.shared.u32 	%r134, [%r16+8192];
	min.s32 	%r135, %r133, %r134;
	st.shared.u32 	[%r16+8192], %r135;
	ld.shared.u32 	%r136, [%r14+8212];
	ld.shared.u32 	%r137, [%r21+1408];
	add.s32 	%r138, %r137, %r136;
	ld.shared.u32 	%r139, [%r16+8320];
	min.s32 	%r140, %r138, %r139;
	st.shared.u32 	[%r16+8320], %r140;
	bar.sync 	0;
	ld.shared.u32 	%r141, [%r14+24];
	ld.shared.u32 	%r142, [%r21+1536];
	add.s32 	%r143, %r142, %r141;
	ld.shared.u32 	%r144, [%r16];
	min.s32 	%r145, %r143, %r144;
	st.shared.u32 	[%r16], %r145;
	ld.shared.u32 	%r146, [%r14+24];
	ld.shared.u32 	%r147, [%r21+1664];
	add.s32 	%r148, %r147, %r146;
	ld.shared.u32 	%r149, [%r16+128];
	min.s32 	%r150, %r148, %r149;
	st.shared.u32 	[%r16+128], %r150;
	ld.shared.u32 	%r151, [%r14+8216];
	ld.shared.u32 	%r152, [%r21+1536];
	add.s32 	%r153, %r152, %r151;
	ld.shared.u32 	%r154, [%r16+8192];
	min.s32 	%r155, %r153, %r154;
	st.shared.u32 	[%r16+8192], %r155;
	ld.shared.u32 	%r156, [%r14+8216];
	ld.shared.u32 	%r157, [%r21+1664];
	add.s32 	%r158, %r157, %r156;
	ld.shared.u32 	%r159, [%r16+8320];
	min.s32 	%r160, %r158, %r159;
	st.shared.u32 	[%r16+8320], %r160;
	bar.sync 	0;
	ld.shared.u32 	%r161, [%r14+28];
	ld.shared.u32 	%r162, [%r21+1792];
	add.s32 	%r163, %r162, %r161;
	ld.shared.u32 	%r164, [%r16];
	min.s32 	%r165, %r163, %r164;
	st.shared.u32 	[%r16], %r165;
	ld.shared.u32 	%r166, [%r14+28];
	ld.shared.u32 	%r167, [%r21+1920];
	add.s32 	%r168, %r167, %r166;
	ld.shared.u32 	%r169, [%r16+128];
	min.s32 	%r170, %r168, %r169;
	st.shared.u32 	[%r16+128], %r170;
	ld.shared.u32 	%r171, [%r14+8220];
	ld.shared.u32 	%r172, [%r21+1792];
	add.s32 	%r173, %r172, %r171;
	ld.shared.u32 	%r174, [%r16+8192];
	min.s32 	%r175, %r173, %r174;
	st.shared.u32 	[%r16+8192], %r175;
	ld.shared.u32 	%r176, [%r14+8220];
	ld.shared.u32 	%r177, [%r21+1920];
	add.s32 	%r178, %r177, %r176;
	ld.shared.u32 	%r179, [%r16+8320];
	min.s32 	%r180, %r178, %r179;
	st.shared.u32 	[%r16+8320], %r180;
	bar.sync 	0;
	ld.shared.u32 	%r181, [%r14+32];
	ld.shared.u32 	%r182, [%r21+2048];
	add.s32 	%r183, %r182, %r181;
	ld.shared.u32 	%r184, [%r16];
	min.s32 	%r185, %r183, %r184;
	st.shared.u32 	[%r16], %r185;
	ld.shared.u32 	%r186, [%r14+32];
	ld.shared.u32 	%r187, [%r21+2176];
	add.s32 	%r188, %r187, %r186;
	ld.shared.u32 	%r189, [%r16+128];
	min.s32 	%r190, %r188, %r189;
	st.shared.u32 	[%r16+128], %r190;
	ld.shared.u32 	%r191, [%r14+8224];
	ld.shared.u32 	%r192, [%r21+2048];
	add.s32 	%r193, %r192, %r191;
	ld.shared.u32 	%r194, [%r16+8192];
	min.s32 	%r195, %r193, %r194;
	st.shared.u32 	[%r16+8192], %r195;
	ld.shared.u32 	%r196, [%r14+8224];
	ld.shared.u32 	%r197, [%r21+2176];
	add.s32 	%r198, %r197, %r196;
	ld.shared.u32 	%r199, [%r16+8320];
	min.s32 	%r200, %r198, %r199;
	st.shared.u32 	[%r16+8320], %r200;
	bar.sync 	0;
	ld.shared.u32 	%r201, [%r14+36];
	ld.shared.u32 	%r202, [%r21+2304];
	add.s32 	%r203, %r202, %r201;
	ld.shared.u32 	%r204, [%r16];
	min.s32 	%r205, %r203, %r204;
	st.shared.u32 	[%r16], %r205;
	ld.shared.u32 	%r206, [%r14+36];
	ld.shared.u32 	%r207, [%r21+2432];
	add.s32 	%r208, %r207, %r206;
	ld.shared.u32 	%r209, [%r16+128];
	min.s32 	%r210, %r208, %r209;
	st.shared.u32 	[%r16+128], %r210;
	ld.shared.u32 	%r211, [%r14+8228];
	ld.shared.u32 	%r212, [%r21+2304];
	add.s32 	%r213, %r212, %r211;
	ld.shared.u32 	%r214, [%r16+8192];
	min.s32 	%r215, %r213, %r214;
	st.shared.u32 	[%r16+8192], %r215;
	ld.shared.u32 	%r216, [%r14+8228];
	ld.shared.u32 	%r217, [%r21+2432];
	add.s32 	%r218, %r217, %r216;
	ld.shared.u32 	%r219, [%r16+8320];
	min.s32 	%r220, %r218, %r219;
	st.shared.u32 	[%r16+8320], %r220;
	bar.sync 	0;
	ld.shared.u32 	%r221, [%r14+40];
	ld.shared.u32 	%r222, [%r21+2560];
	add.s32 	%r223, %r222, %r221;
	ld.shared.u32 	%r224, [%r16];
	min.s32 	%r225, %r223, %r224;
	st.shared.u32 	[%r16], %r225;
	ld.shared.u32 	%r226, [%r14+40];
	ld.shared.u32 	%r227, [%r21+2688];
	add.s32 	%r228, %r227, %r226;
	ld.shared.u32 	%r229, [%r16+128];
	min.s32 	%r230, %r228, %r229;
	st.shared.u32 	[%r16+128], %r230;
	ld.shared.u32 	%r231, [%r14+8232];
	ld.shared.u32 	%r232, [%r21+2560];
	add.s32 	%r233, %r232, %r231;
	ld.shared.u32 	%r234, [%r16+8192];
	min.s32 	%r235, %r233, %r234;
	st.shared.u32 	[%r16+8192], %r235;
	ld.shared.u32 	%r236, [%r14+8232];
	ld.shared.u32 	%r237, [%r21+2688];
	add.s32 	%r238, %r237, %r236;
	ld.shared.u32 	%r239, [%r16+8320];
	min.s32 	%r240, %r238, %r239;
	st.shared.u32 	[%r16+8320], %r240;
	bar.sync 	0;
	ld.shared.u32 	%r241, [%r14+44];
	ld.shared.u32 	%r242, [%r21+2816];
	add.s32 	%r243, %r242, %r241;
	ld.shared.u32 	%r244, [%r16];
	min.s32 	%r245, %r243, %r244;
	st.shared.u32 	[%r16], %r245;
	ld.shared.u32 	%r246, [%r14+44];
	ld.shared.u32 	%r247, [%r21+2944];
	add.s32 	%r248, %r247, %r246;
	ld.shared.u32 	%r249, [%r16+128];
	min.s32 	%r250, %r248, %r249;
	st.shared.u32 	[%r16+128], %r250;
	ld.shared.u32 	%r251, [%r14+8236];
	ld.shared.u32 	%r252, [%r21+2816];
	add.s32 	%r253, %r252, %r251;
	ld.shared.u32 	%r254, [%r16+8192];
	min.s32 	%r255, %r253, %r254;
	st.shared.u32 	[%r16+8192], %r255;
	ld.shared.u32 	%r256, [%r14+8236];
	ld.shared.u32 	%r257, [%r21+2944];
	add.s32 	%r258, %r257, %r256;
	ld.shared.u32 	%r259, [%r16+8320];
	min.s32 	%r260, %r258, %r259;
	st.shared.u32 	[%r16+8320], %r260;
	bar.sync 	0;
	ld.shared.u32 	%r261, [%r14+48];
	ld.shared.u32 	%r262, [%r21+3072];
	add.s32 	%r263, %r262, %r261;
	ld.shared.u32 	%r264, [%r16];
	min.s32 	%r265, %r263, %r264;
	st.shared.u32 	[%r16], %r265;
	ld.shared.u32 	%r266, [%r14+48];
	ld.shared.u32 	%r267, [%r21+3200];
	add.s32 	%r268, %r267, %r266;
	ld.shared.u32 	%r269, [%r16+128];
	min.s32 	%r270, %r268, %r269;
	st.shared.u32 	[%r16+128], %r270;
	ld.shared.u32 	%r271, [%r14+8240];
	ld.shared.u32 	%r272, [%r21+3072];
	add.s32 	%r273, %r272, %r271;
	ld.shared.u32 	%r274, [%r16+8192];
	min.s32 	%r275, %r273, %r274;
	st.shared.u32 	[%r16+8192], %r275;
	ld.shared.u32 	%r276, [%r14+8240];
	ld.shared.u32 	%r277, [%r21+3200];
	add.s32 	%r278, %r277, %r276;
	ld.shared.u32 	%r279, [%r16+8320];
	min.s32 	%r280, %r278, %r279;
	st.shared.u32 	[%r16+8320], %r280;
	bar.sync 	0;
	ld.shared.u32 	%r281, [%r14+52];
	ld.shared.u32 	%r282, [%r21+3328];
	add.s32 	%r283, %r282, %r281;
	ld.shared.u32 	%r284, [%r16];
	min.s32 	%r285, %r283, %r284;
	st.shared.u32 	[%r16], %r285;
	ld.shared.u32 	%r286, [%r14+52];
	ld.shared.u32 	%r287, [%r21+3456];
	add.s32 	%r288, %r287, %r286;
	ld.shared.u32 	%r289, [%r16+128];
	min.s32 	%r290, %r288, %r289;
	st.shared.u32 	[%r16+128], %r290;
	ld.shared.u32 	%r291, [%r14+8244];
	ld.shared.u32 	%r292, [%r21+3328];
	add.s32 	%r293, %r292, %r291;
	ld.shared.u32 	%r294, [%r16+8192];
	min.s32 	%r295, %r293, %r294;
	st.shared.u32 	[%r16+8192], %r295;
	ld.shared.u32 	%r296, [%r14+8244];
	ld.shared.u32 	%r297, [%r21+3456];
	add.s32 	%r298, %r297, %r296;
	ld.shared.u32 	%r299, [%r16+8320];
	min.s32 	%r300, %r298, %r299;
	st.shared.u32 	[%r16+8320], %r300;
	bar.sync 	0;
	ld.shared.u32 	%r301, [%r14+56];
	ld.shared.u32 	%r302, [%r21+3584];
	add.s32 	%r303, %r302, %r301;
	ld.shared.u32 	%r304, [%r16];
	min.s32 	%r305, %r303, %r304;
	st.shared.u32 	[%r16], %r305;
	ld.shared.u32 	%r306, [%r14+56];
	ld.shared.u32 	%r307, [%r21+3712];
	add.s32 	%r308, %r307, %r306;
	ld.shared.u32 	%r309, [%r16+128];
	min.s32 	%r310, %r308, %r309;
	st.shared.u32 	[%r16+128], %r310;
	ld.shared.u32 	%r311, [%r14+8248];
	ld.shared.u32 	%r312, [%r21+3584];
	add.s32 	%r313, %r312, %r311;
	ld.shared.u32 	%r314, [%r16+8192];
	min.s32 	%r315, %r313, %r314;
	st.shared.u32 	[%r16+8192], %r315;
	ld.shared.u32 	%r316, [%r14+8248];
	ld.shared.u32 	%r317, [%r21+3712];
	add.s32 	%r318, %r317, %r316;
	ld.shared.u32 	%r319, [%r16+8320];
	min.s32 	%r320, %r318, %r319;
	st.shared.u32 	[%r16+8320], %r320;
	bar.sync 	0;
	ld.shared.u32 	%r321, [%r14+60];
	ld.shared.u32 	%r322, [%r21+3840];
	add.s32 	%r323, %r322, %r321;
	ld.shared.u32 	%r324, [%r16];
	min.s32 	%r325, %r323, %r324;
	st.shared.u32 	[%r16], %r325;
	ld.shared.u32 	%r326, [%r14+60];
	ld.shared.u32 	%r327, [%r21+3968];
	add.s32 	%r328, %r327, %r326;
	ld.shared.u32 	%r329, [%r16+128];
	min.s32 	%r330, %r328, %r329;
	st.shared.u32 	[%r16+128], %r330;
	ld.shared.u32 	%r331, [%r14+8252];
	ld.shared.u32 	%r332, [%r21+3840];
	add.s32 	%r333, %r332, %r331;
	ld.shared.u32 	%r334, [%r16+8192];
	min.s32 	%r335, %r333, %r334;
	st.shared.u32 	[%r16+8192], %r335;
	ld.shared.u32 	%r336, [%r14+8252];
	ld.shared.u32 	%r337, [%r21+3968];
	add.s32 	%r338, %r337, %r336;
	ld.shared.u32 	%r339, [%r16+8320];
	min.s32 	%r340, %r338, %r339;
	st.shared.u32 	[%r16+8320], %r340;
	bar.sync 	0;
	ld.shared.u32 	%r341, [%r14+64];
	ld.shared.u32 	%r342, [%r21+4096];
	add.s32 	%r343, %r342, %r341;
	ld.shared.u32 	%r344, [%r16];
	min.s32 	%r345, %r343, %r344;
	st.shared.u32 	[%r16], %r345;
	ld.shared.u32 	%r346, [%r14+64];
	ld.shared.u32 	%r347, [%r21+4224];
	add.s32 	%r348, %r347, %r346;
	ld.shared.u32 	%r349, [%r16+128];
	min.s32 	%r350, %r348, %r349;
	st.shared.u32 	[%r16+128], %r350;
	ld.shared.u32 	%r351, [%r14+8256];
	ld.shared.u32 	%r352, [%r21+4096];
	add.s32 	%r353, %r352, %r351;
	ld.shared.u32 	%r354, [%r16+8192];
	min.s32 	%r355, %r353, %r354;
	st.shared.u32 	[%r16+8192], %r355;
	ld.shared.u32 	%r356, [%r14+8256];
	ld.shared.u32 	%r357, [%r21+4224];
	add.s32 	%r358, %r357, %r356;
	ld.shared.u32 	%r359, [%r16+8320];
	min.s32 	%r360, %r358, %r359;
	st.shared.u32 	[%r16+8320], %r360;
	bar.sync 	0;
	ld.shared.u32 	%r361, [%r14+68];
	ld.shared.u32 	%r362, [%r21+4352];
	add.s32 	%r363, %r362, %r361;
	ld.shared.u32 	%r364, [%r16];
	min.s32 	%r365, %r363, %r364;
	st.shared.u32 	[%r16], %r365;
	ld.shared.u32 	%r366, [%r14+68];
	ld.shared.u32 	%r367, [%r21+4480];
	add.s32 	%r368, %r367, %r366;
	ld.shared.u32 	%r369, [%r16+128];
	min.s32 	%r370, %r368, %r369;
	st.shared.u32 	[%r16+128], %r370;
	ld.shared.u32 	%r371, [%r14+8260];
	ld.shared.u32 	%r372, [%r21+4352];
	add.s32 	%r373, %r372, %r371;
	ld.shared.u32 	%r374, [%r16+8192];
	min.s32 	%r375, %r373, %r374;
	st.shared.u32 	[%r16+8192], %r375;
	ld.shared.u32 	%r376, [%r14+8260];
	ld.shared.u32 	%r377, [%r21+4480];
	add.s32 	%r378, %r377, %r376;
	ld.shared.u32 	%r379, [%r16+8320];
	min.s32 	%r380, %r378, %r379;
	st.shared.u32 	[%r16+8320], %r380;
	bar.sync 	0;
	ld.shared.u32 	%r381, [%r14+72];
	ld.shared.u32 	%r382, [%r21+4608];
	add.s32 	%r383, %r382, %r381;
	ld.shared.u32 	%r384, [%r16];
	min.s32 	%r385, %r383, %r384;
	st.shared.u32 	[%r16], %r385;
	ld.shared.u32 	%r386, [%r14+72];
	ld.shared.u32 	%r387, [%r21+4736];
	add.s32 	%r388, %r387, %r386;
	ld.shared.u32 	%r389, [%r16+128];
	min.s32 	%r390, %r388, %r389;
	st.shared.u32 	[%r16+128], %r390;
	ld.shared.u32 	%r391, [%r14+8264];
	ld.shared.u32 	%r392, [%r21+4608];
	add.s32 	%r393, %r392, %r391;
	ld.shared.u32 	%r394, [%r16+8192];
	min.s32 	%r395, %r393, %r394;
	st.shared.u32 	[%r16+8192], %r395;
	ld.shared.u32 	%r396, [%r14+8264];
	ld.shared.u32 	%r397, [%r21+4736];
	add.s32 	%r398, %r397, %r396;
	ld.shared.u32 	%r399, [%r16+8320];
	min.s32 	%r400, %r398, %r399;
	st.shared.u32 	[%r16+8320], %r400;
	bar.sync 	0;
	ld.shared.u32 	%r401, [%r14+76];
	ld.shared.u32 	%r402, [%r21+4864];
	add.s32 	%r403, %r402, %r401;
	ld.shared.u32 	%r404, [%r16];
	min.s32 	%r405, %r403, %r404;
	st.shared.u32 	[%r16], %r405;
	ld.shared.u32 	%r406, [%r14+76];
	ld.shared.u32 	%r407, [%r21+4992];
	add.s32 	%r408, %r407, %r406;
	ld.shared.u32 	%r409, [%r16+128];
	min.s32 	%r410, %r408, %r409;
	st.shared.u32 	[%r16+128], %r410;
	ld.shared.u32 	%r411, [%r14+8268];
	ld.shared.u32 	%r412, [%r21+4864];
	add.s32 	%r413, %r412, %r411;
	ld.shared.u32 	%r414, [%r16+8192];
	min.s32 	%r415, %r413, %r414;
	st.shared.u32 	[%r16+8192], %r415;
	ld.shared.u32 	%r416, [%r14+8268];
	ld.shared.u32 	%r417, [%r21+4992];
	add.s32 	%r418, %r417, %r416;
	ld.shared.u32 	%r419, [%r16+8320];
	min.s32 	%r420, %r418, %r419;
	st.shared.u32 	[%r16+8320], %r420;
	bar.sync 	0;
	ld.shared.u32 	%r421, [%r14+80];
	ld.shared.u32 	%r422, [%r21+5120];
	add.s32 	%r423, %r422, %r421;
	ld.shared.u32 	%r424, [%r16];
	min.s32 	%r425, %r423, %r424;
	st.shared.u32 	[%r16], %r425;
	ld.shared.u32 	%r426, [%r14+80];
	ld.shared.u32 	%r427, [%r21+5248];
	add.s32 	%r428, %r427, %r426;
	ld.shared.u32 	%r429, [%r16+128];
	min.s32 	%r430, %r428, %r429;
	st.shared.u32 	[%r16+128], %r430;
	ld.shared.u32 	%r431, [%r14+8272];
	ld.shared.u32 	%r432, [%r21+5120];
	add.s32 	%r433, %r432, %r431;
	ld.shared.u32 	%r434, [%r16+8192];
	min.s32 	%r435, %r433, %r434;
	st.shared.u32 	[%r16+8192], %r435;
	ld.shared.u32 	%r436, [%r14+8272];
	ld.shared.u32 	%r437, [%r21+5248];
	add.s32 	%r438, %r437, %r436;
	ld.shared.u32 	%r439, [%r16+8320];
	min.s32 	%r440, %r438, %r439;
	st.shared.u32 	[%r16+8320], %r440;
	bar.sync 	0;
	ld.shared.u32 	%r441, [%r14+84];
	ld.shared.u32 	%r442, [%r21+5376];
	add.s32 	%r443, %r442, %r441;
	ld.shared.u32 	%r444, [%r16];
	min.s32 	%r445, %r443, %r444;
	st.shared.u32 	[%r16], %r445;
	ld.shared.u32 	%r446, [%r14+84];
	ld.shared.u32 	%r447, [%r21+5504];
	add.s32 	%r448, %r447, %r446;
	ld.shared.u32 	%r449, [%r16+128];
	min.s32 	%r450, %r448, %r449;
	st.shared.u32 	[%r16+128], %r450;
	ld.shared.u32 	%r451, [%r14+8276];
	ld.shared.u32 	%r452, [%r21+5376];
	add.s32 	%r453, %r452, %r451;
	ld.shared.u32 	%r454, [%r16+8192];
	min.s32 	%r455, %r453, %r454;
	st.shared.u32 	[%r16+8192], %r455;
	ld.shared.u32 	%r456, [%r14+8276];
	ld.shared.u32 	%r457, [%r21+5504];
	add.s32 	%r458, %r457, %r456;
	ld.shared.u32 	%r459, [%r16+8320];
	min.s32 	%r460, %r458, %r459;
	st.shared.u32 	[%r16+8320], %r460;
	bar.sync 	0;
	ld.shared.u32 	%r461, [%r14+88];
	ld.shared.u32 	%r462, [%r21+5632];
	add.s32 	%r463, %r462, %r461;
	ld.shared.u32 	%r464, [%r16];
	min.s32 	%r465, %r463, %r464;
	st.shared.u32 	[%r16], %r465;
	ld.shared.u32 	%r466, [%r14+88];
	ld.shared.u32 	%r467, [%r21+5760];
	add.s32 	%r468, %r467, %r466;
	ld.shared.u32 	%r469, [%r16+128];
	min.s32 	%r470, %r468, %r469;
	st.shared.u32 	[%r16+128], %r470;
	ld.shared.u32 	%r471, [%r14+8280];
	ld.shared.u32 	%r472, [%r21+5632];
	add.s32 	%r473, %r472, %r471;
	ld.shared.u32 	%r474, [%r16+8192];
	min.s32 	%r475, %r473, %r474;
	st.shared.u32 	[%r16+8192], %r475;
	ld.shared.u32 	%r476, [%r14+8280];
	ld.shared.u32 	%r477, [%r21+5760];
	add.s32 	%r478, %r477, %r476;
	ld.shared.u32 	%r479, [%r16+8320];
	min.s32 	%r480, %r478, %r479;
	st.shared.u32 	[%r16+8320], %r480;
	bar.sync 	0;
	ld.shared.u32 	%r481, [%r14+92];
	ld.shared.u32 	%r482, [%r21+5888];
	add.s32 	%r483, %r482, %r481;
	ld.shared.u32 	%r484, [%r16];
	min.s32 	%r485, %r483, %r484;
	st.shared.u32 	[%r16], %r485;
	ld.shared.u32 	%r486, [%r14+92];
	ld.shared.u32 	%r487, [%r21+6016];
	add.s32 	%r488, %r487, %r486;
	ld.shared.u32 	%r489, [%r16+128];
	min.s32 	%r490, %r488, %r489;
	st.shared.u32 	[%r16+128], %r490;
	ld.shared.u32 	%r491, [%r14+8284];
	ld.shared.u32 	%r492, [%r21+5888];
	add.s32 	%r493, %r492, %r491;
	ld.shared.u32 	%r494, [%r16+8192];
	min.s32 	%r495, %r493, %r494;
	st.shared.u32 	[%r16+8192], %r495;
	ld.shared.u32 	%r496, [%r14+8284];
	ld.shared.u32 	%r497, [%r21+6016];
	add.s32 	%r498, %r497, %r496;
	ld.shared.u32 	%r499, [%r16+8320];
	min.s32 	%r500, %r498, %r499;
	st.shared.u32 	[%r16+8320], %r500;
	bar.sync 	0;
	ld.shared.u32 	%r501, [%r14+96];
	ld.shared.u32 	%r502, [%r21+6144];
	add.s32 	%r503, %r502, %r501;
	ld.shared.u32 	%r504, [%r16];
	min.s32 	%r505, %r503, %r504;
	st.shared.u32 	[%r16], %r505;
	ld.shared.u32 	%r506, [%r14+96];
	ld.shared.u32 	%r507, [%r21+6272];
	add.s32 	%r508, %r507, %r506;
	ld.shared.u32 	%r509, [%r16+128];
	min.s32 	%r510, %r508, %r509;
	st.shared.u32 	[%r16+128], %r510;
	ld.shared.u32 	%r511, [%r14+8288];
	ld.shared.u32 	%r512, [%r21+6144];
	add.s32 	%r513, %r512, %r511;
	ld.shared.u32 	%r514, [%r16+8192];
	min.s32 	%r515, %r513, %r514;
	st.shared.u32 	[%r16+8192], %r515;
	ld.shared.u32 	%r516, [%r14+8288];
	ld.shared.u32 	%r517, [%r21+6272];
	add.s32 	%r518, %r517, %r516;
	ld.shared.u32 	%r519, [%r16+8320];
	min.s32 	%r520, %r518, %r519;
	st.shared.u32 	[%r16+8320], %r520;
	bar.sync 	0;
	ld.shared.u32 	%r521, [%r14+100];
	ld.shared.u32 	%r522, [%r21+6400];
	add.s32 	%r523, %r522, %r521;
	ld.shared.u32 	%r524, [%r16];
	min.s32 	%r525, %r523, %r524;
	st.shared.u32 	[%r16], %r525;
	ld.shared.u32 	%r526, [%r14+100];
	ld.shared.u32 	%r527, [%r21+6528];
	add.s32 	%r528, %r527, %r526;
	ld.shared.u32 	%r529, [%r16+128];
	min.s32 	%r530, %r528, %r529;
	st.shared.u32 	[%r16+128], %r530;
	ld.shared.u32 	%r531, [%r14+8292];
	ld.shared.u32 	%r532, [%r21+6400];
	add.s32 	%r533, %r532, %r531;
	ld.shared.u32 	%r534, [%r16+8192];
	min.s32 	%r535, %r533, %r534;
	st.shared.u32 	[%r16+8192], %r535;
	ld.shared.u32 	%r536, [%r14+8292];
	ld.shared.u32 	%r537, [%r21+6528];
	add.s32 	%r538, %r537, %r536;
	ld.shared.u32 	%r539, [%r16+8320];
	min.s32 	%r540, %r538, %r539;
	st.shared.u32 	[%r16+8320], %r540;
	bar.sync 	0;
	ld.shared.u32 	%r541, [%r14+104];
	ld.shared.u32 	%r542, [%r21+6656];
	add.s32 	%r543, %r542, %r541;
	ld.shared.u32 	%r544, [%r16];
	min.s32 	%r545, %r543, %r544;
	st.shared.u32 	[%r16], %r545;
	ld.shared.u32 	%r546, [%r14+104];
	ld.shared.u32 	%r547, [%r21+6784];
	add.s32 	%r548, %r547, %r546;
	ld.shared.u32 	%r549, [%r16+128];
	min.s32 	%r550, %r548, %r549;
	st.shared.u32 	[%r16+128], %r550;
	ld.shared.u32 	%r551, [%r14+8296];
	ld.shared.u32 	%r552, [%r21+6656];
	add.s32 	%r553, %r552, %r551;
	ld.shared.u32 	%r554, [%r16+8192];
	min.s32 	%r555, %r553, %r554;
	st.shared.u32 	[%r16+8192], %r555;
	ld.shared.u32 	%r556, [%r14+8296];
	ld.shared.u32 	%r557, [%r21+6784];
	add.s32 	%r558, %r557, %r556;
	ld.shared.u32 	%r559, [%r16+8320];
	min.s32 	%r560, %r558, %r559;
	st.shared.u32 	[%r16+8320], %r560;
	bar.sync 	0;
	ld.shared.u32 	%r561, [%r14+108];
	ld.shared.u32 	%r562, [%r21+6912];
	add.s32 	%r563, %r562, %r561;
	ld.shared.u32 	%r564, [%r16];
	min.s32 	%r565, %r563, %r564;
	st.shared.u32 	[%r16], %r565;
	ld.shared.u32 	%r566, [%r14+108];
	ld.shared.u32 	%r567, [%r21+7040];
	add.s32 	%r568, %r567, %r566;
	ld.shared.u32 	%r569, [%r16+128];
	min.s32 	%r570, %r568, %r569;
	st.shared.u32 	[%r16+128], %r570;
	ld.shared.u32 	%r571, [%r14+8300];
	ld.shared.u32 	%r572, [%r21+6912];
	add.s32 	%r573, %r572, %r571;
	ld.shared.u32 	%r574, [%r16+8192];
	min.s32 	%r575, %r573, %r574;
	st.shared.u32 	[%r16+8192], %r575;
	ld.shared.u32 	%r576, [%r14+8300];
	ld.shared.u32 	%r577, [%r21+7040];
	add.s32 	%r578, %r577, %r576;
	ld.shared.u32 	%r579, [%r16+8320];
	min.s32 	%r580, %r578, %r579;
	st.shared.u32 	[%r16+8320], %r580;
	bar.sync 	0;
	ld.shared.u32 	%r581, [%r14+112];
	ld.shared.u32 	%r582, [%r21+7168];
	add.s32 	%r583, %r582, %r581;
	ld.shared.u32 	%r584, [%r16];
	min.s32 	%r585, %r583, %r584;
	st.shared.u32 	[%r16], %r585;
	ld.shared.u32 	%r586, [%r14+112];
	ld.shared.u32 	%r587, [%r21+7296];
	add.s32 	%r588, %r587, %r586;
	ld.shared.u32 	%r589, [%r16+128];
	min.s32 	%r590, %r588, %r589;
	st.shared.u32 	[%r16+128], %r590;
	ld.shared.u32 	%r591, [%r14+8304];
	ld.shared.u32 	%r592, [%r21+7168];
	add.s32 	%r593, %r592, %r591;
	ld.shared.u32 	%r594, [%r16+8192];
	min.s32 	%r595, %r593, %r594;
	st.shared.u32 	[%r16+8192], %r595;
	ld.shared.u32 	%r596, [%r14+8304];
	ld.shared.u32 	%r597, [%r21+7296];
	add.s32 	%r598, %r597, %r596;
	ld.shared.u32 	%r599, [%r16+8320];
	min.s32 	%r600, %r598, %r599;
	st.shared.u32 	[%r16+8320], %r600;
	bar.sync 	0;
	ld.shared.u32 	%r601, [%r14+116];
	ld.shared.u32 	%r602, [%r21+7424];
	add.s32 	%r603, %r602, %r601;
	ld.shared.u32 	%r604, [%r16];
	min.s32 	%r605, %r603, %r604;
	st.shared.u32 	[%r16], %r605;
	ld.shared.u32 	%r606, [%r14+116];
	ld.shared.u32 	%r607, [%r21+7552];
	add.s32 	%r608, %r607, %r606;
	ld.shared.u32 	%r609, [%r16+128];
	min.s32 	%r610, %r608, %r609;
	st.shared.u32 	[%r16+128], %r610;
	ld.shared.u32 	%r611, [%r14+8308];
	ld.shared.u32 	%r612, [%r21+7424];
	add.s32 	%r613, %r612, %r611;
	ld.shared.u32 	%r614, [%r16+8192];
	min.s32 	%r615, %r613, %r614;
	st.shared.u32 	[%r16+8192], %r615;
	ld.shared.u32 	%r616, [%r14+8308];
	ld.shared.u32 	%r617, [%r21+7552];
	add.s32 	%r618, %r617, %r616;
	ld.shared.u32 	%r619, [%r16+8320];
	min.s32 	%r620, %r618, %r619;
	st.shared.u32 	[%r16+8320], %r620;
	bar.sync 	0;
	ld.shared.u32 	%r621, [%r14+120];
	ld.shared.u32 	%r622, [%r21+7680];
	add.s32 	%r623, %r622, %r621;
	ld.shared.u32 	%r624, [%r16];
	min.s32 	%r625, %r623, %r624;
	st.shared.u32 	[%r16], %r625;
	ld.shared.u32 	%r626, [%r14+120];
	ld.shared.u32 	%r627, [%r21+7808];
	add.s32 	%r628, %r627, %r626;
	ld.shared.u32 	%r629, [%r16+128];
	min.s32 	%r630, %r628, %r629;
	st.shared.u32 	[%r16+128], %r630;
	ld.shared.u32 	%r631, [%r14+8312];
	ld.shared.u32 	%r632, [%r21+7680];
	add.s32 	%r633, %r632, %r631;
	ld.shared.u32 	%r634, [%r16+8192];
	min.s32 	%r635, %r633, %r634;
	st.shared.u32 	[%r16+8192], %r635;
	ld.shared.u32 	%r636, [%r14+8312];
	ld.shared.u32 	%r637, [%r21+7808];
	add.s32 	%r638, %r637, %r636;
	ld.shared.u32 	%r639, [%r16+8320];
	min.s32 	%r640, %r638, %r639;
	st.shared.u32 	[%r16+8320], %r640;
	bar.sync 	0;
	ld.shared.u32 	%r641, [%r14+124];
	ld.shared.u32 	%r642, [%r21+7936];
	add.s32 	%r643, %r642, %r641;
	ld.shared.u32 	%r644, [%r16];
	min.s32 	%r645, %r643, %r644;
	st.shared.u32 	[%r16], %r645;
	ld.shared.u32 	%r646, [%r14+124];
	ld.shared.u32 	%r647, [%r21+8064];
	add.s32 	%r648, %r647, %r646;
	ld.shared.u32 	%r649, [%r16+128];
	min.s32 	%r650, %r648, %r649;
	st.shared.u32 	[%r16+128], %r650;
	ld.shared.u32 	%r651, [%r14+8316];
	ld.shared.u32 	%r652, [%r21+7936];
	add.s32 	%r653, %r652, %r651;
	ld.shared.u32 	%r654, [%r16+8192];
	min.s32 	%r655, %r653, %r654;
	st.shared.u32 	[%r16+8192], %r655;
	ld.shared.u32 	%r656, [%r14+8316];
	ld.shared.u32 	%r657, [%r21+8064];
	add.s32 	%r658, %r657, %r656;
	ld.shared.u32 	%r659, [%r16+8320];
	min.s32 	%r660, %r658, %r659;
	st.shared.u32 	[%r16+8320], %r660;
	bar.sync 	0;
	ld.shared.u32 	%r661, [%r14+128];
	ld.shared.u32 	%r662, [%r21+8192];
	add.s32 	%r663, %r662, %r661;
	ld.shared.u32 	%r664, [%r16];
	min.s32 	%r665, %r663, %r664;
	st.shared.u32 	[%r16], %r665;
	ld.shared.u32 	%r666, [%r14+128];
	ld.shared.u32 	%r667, [%r21+8320];
	add.s32 	%r668, %r667, %r666;
	ld.shared.u32 	%r669, [%r16+128];
	min.s32 	%r670, %r668, %r669;
	st.shared.u32 	[%r16+128], %r670;
	ld.shared.u32 	%r671, [%r14+8320];
	ld.shared.u32 	%r672, [%r21+8192];
	add.s32 	%r673, %r672, %r671;
	ld.shared.u32 	%r674, [%r16+8192];
	min.s32 	%r675, %r673, %r674;
	st.shared.u32 	[%r16+8192], %r675;
	ld.shared.u32 	%r676, [%r14+8320];
	ld.shared.u32 	%r677, [%r21+8320];
	add.s32 	%r678, %r677, %r676;
	ld.shared.u32 	%r679, [%r16+8320];
	min.s32 	%r680, %r678, %r679;
	st.shared.u32 	[%r16+8320], %r680;
	bar.sync 	0;
	ld.shared.u32 	%r681, [%r14+132];
	ld.shared.u32 	%r682, [%r21+8448];
	add.s32 	%r683, %r682, %r681;
	ld.shared.u32 	%r684, [%r16];
	min.s32 	%r685, %r683, %r684;
	st.shared.u32 	[%r16], %r685;
	ld.shared.u32 	%r686, [%r14+132];
	ld.shared.u32 	%r687, [%r21+8576];
	add.s32 	%r688, %r687, %r686;
	ld.shared.u32 	%r689, [%r16+128];
	min.s32 	%r690, %r688, %r689;
	st.shared.u32 	[%r16+128], %r690;
	ld.shared.u32 	%r691, [%r14+8324];
	ld.shared.u32 	%r692, [%r21+8448];
	add.s32 	%r693, %r692, %r691;
	ld.shared.u32 	%r694, [%r16+8192];
	min.s32 	%r695, %r693, %r694;
	st.shared.u32 	[%r16+8192], %r695;
	ld.shared.u32 	%r696, [%r14+8324];
	ld.shared.u32 	%r697, [%r21+8576];
	add.s32 	%r698, %r697, %r696;
	ld.shared.u32 	%r699, [%r16+8320];
	min.s32 	%r700, %r698, %r699;
	st.shared.u32 	[%r16+8320], %r700;
	bar.sync 	0;
	ld.shared.u32 	%r701, [%r14+136];
	ld.shared.u32 	%r702, [%r21+8704];
	add.s32 	%r703, %r702, %r701;
	ld.shared.u32 	%r704, [%r16];
	min.s32 	%r705, %r703, %r704;
	st.shared.u32 	[%r16], %r705;
	ld.shared.u32 	%r706, [%r14+136];
	ld.shared.u32 	%r707, [%r21+8832];
	add.s32 	%r708, %r707, %r706;
	ld.shared.u32 	%r709, [%r16+128];
	min.s32 	%r710, %r708, %r709;
	st.shared.u32 	[%r16+128], %r710;
	ld.shared.u32 	%r711, [%r14+8328];
	ld.shared.u32 	%r712, [%r21+8704];
	add.s32 	%r713, %r712, %r711;
	ld.shared.u32 	%r714, [%r16+8192];
	min.s32 	%r715, %r713, %r714;
	st.shared.u32 	[%r16+8192], %r715;
	ld.shared.u32 	%r716, [%r14+8328];
	ld.shared.u32 	%r717, [%r21+8832];
	add.s32 	%r718, %r717, %r716;
	ld.shared.u32 	%r719, [%r16+8320];
	min.s32 	%r720, %r718, %r719;
	st.shared.u32 	[%r16+8320], %r720;
	bar.sync 	0;
	ld.shared.u32 	%r721, [%r14+140];
	ld.shared.u32 	%r722, [%r21+8960];
	add.s32 	%r723, %r722, %r721;
	ld.shared.u32 	%r724, [%r16];
	min.s32 	%r725, %r723, %r724;
	st.shared.u32 	[%r16], %r725;
	ld.shared.u32 	%r726, [%r14+140];
	ld.shared.u32 	%r727, [%r21+9088];
	add.s32 	%r728, %r727, %r726;
	ld.shared.u32 	%r729, [%r16+128];
	min.s32 	%r730, %r728, %r729;
	st.shared.u32 	[%r16+128], %r730;
	ld.shared.u32 	%r731, [%r14+8332];
	ld.shared.u32 	%r732, [%r21+8960];
	add.s32 	%r733, %r732, %r731;
	ld.shared.u32 	%r734, [%r16+8192];
	min.s32 	%r735, %r733, %r734;
	st.shared.u32 	[%r16+8192], %r735;
	ld.shared.u32 	%r736, [%r14+8332];
	ld.shared.u32 	%r737, [%r21+9088];
	add.s32 	%r738, %r737, %r736;
	ld.shared.u32 	%r739, [%r16+8320];
	min.s32 	%r740, %r738, %r739;
	st.shared.u32 	[%r16+8320], %r740;
	bar.sync 	0;
	ld.shared.u32 	%r741, [%r14+144];
	ld.shared.u32 	%r742, [%r21+9216];
	add.s32 	%r743, %r742, %r741;
	ld.shared.u32 	%r744, [%r16];
	min.s32 	%r745, %r743, %r744;
	st.shared.u32 	[%r16], %r745;
	ld.shared.u32 	%r746, [%r14+144];
	ld.shared.u32 	%r747, [%r21+9344];
	add.s32 	%r748, %r747, %r746;
	ld.shared.u32 	%r749, [%r16+128];
	min.s32 	%r750, %r748, %r749;
	st.shared.u32 	[%r16+128], %r750;
	ld.shared.u32 	%r751, [%r14+8336];
	ld.shared.u32 	%r752, [%r21+9216];
	add.s32 	%r753, %r752, %r751;
	ld.shared.u32 	%r754, [%r16+8192];
	min.s32 	%r755, %r753, %r754;
	st.shared.u32 	[%r16+8192], %r755;
	ld.shared.u32 	%r756, [%r14+8336];
	ld.shared.u32 	%r757, [%r21+9344];
	add.s32 	%r758, %r757, %r756;
	ld.shared.u32 	%r759, [%r16+8320];
	min.s32 	%r760, %r758, %r759;
	st.shared.u32 	[%r16+8320], %r760;
	bar.sync 	0;
	ld.shared.u32 	%r761, [%r14+148];
	ld.shared.u32 	%r762, [%r21+9472];
	add.s32 	%r763, %r762, %r761;
	ld.shared.u32 	%r764, [%r16];
	min.s32 	%r765, %r763, %r764;
	st.shared.u32 	[%r16], %r765;
	ld.shared.u32 	%r766, [%r14+148];
	ld.shared.u32 	%r767, [%r21+9600];
	add.s32 	%r768, %r767, %r766;
	ld.shared.u32 	%r769, [%r16+128];
	min.s32 	%r770, %r768, %r769;
	st.shared.u32 	[%r16+128], %r770;
	ld.shared.u32 	%r771, [%r14+8340];
	ld.shared.u32 	%r772, [%r21+9472];
	add.s32 	%r773, %r772, %r771;
	ld.shared.u32 	%r774, [%r16+8192];
	min.s32 	%r775, %r773, %r774;
	st.shared.u32 	[%r16+8192], %r775;
	ld.shared.u32 	%r776, [%r14+8340];
	ld.shared.u32 	%r777, [%r21+9600];
	add.s32 	%r778, %r777, %r776;
	ld.shared.u32 	%r779, [%r16+8320];
	min.s32 	%r780, %r778, %r779;
	st.shared.u32 	[%r16+8320], %r780;
	bar.sync 	0;
	ld.shared.u32 	%r781, [%r14+152];
	ld.shared.u32 	%r782, [%r21+9728];
	add.s32 	%r783, %r782, %r781;
	ld.shared.u32 	%r784, [%r16];
	min.s32 	%r785, %r783, %r784;
	st.shared.u32 	[%r16], %r785;
	ld.shared.u32 	%r786, [%r14+152];
	ld.shared.u32 	%r787, [%r21+9856];
	add.s32 	%r788, %r787, %r786;
	ld.shared.u32 	%r789, [%r16+128];
	min.s32 	%r790, %r788, %r789;
	st.shared.u32 	[%r16+128], %r790;
	ld.shared.u32 	%r791, [%r14+8344];
	ld.shared.u32 	%r792, [%r21+9728];
	add.s32 	%r793, %r792, %r791;
	ld.shared.u32 	%r794, [%r16+8192];
	min.s32 	%r795, %r793, %r794;
	st.shared.u32 	[%r16+8192], %r795;
	ld.shared.u32 	%r796, [%r14+8344];
	ld.shared.u32 	%r797, [%r21+9856];
	add.s32 	%r798, %r797, %r796;
	ld.shared.u32 	%r799, [%r16+8320];
	min.s32 	%r800, %r798, %r799;
	st.shared.u32 	[%r16+8320], %r800;
	bar.sync 	0;
	ld.shared.u32 	%r801, [%r14+156];
	ld.shared.u32 	%r802, [%r21+9984];
	add.s32 	%r803, %r802, %r801;
	ld.shared.u32 	%r804, [%r16];
	min.s32 	%r805, %r803, %r804;
	st.shared.u32 	[%r16], %r805;
	ld.shared.u32 	%r806, [%r14+156];
	ld.shared.u32 	%r807, [%r21+10112];
	add.s32 	%r808, %r807, %r806;
	ld.shared.u32 	%r809, [%r16+128];
	min.s32 	%r810, %r808, %r809;
	st.shared.u32 	[%r16+128], %r810;
	ld.shared.u32 	%r811, [%r14+8348];
	ld.shared.u32 	%r812, [%r21+9984];
	add.s32 	%r813, %r812, %r811;
	ld.shared.u32 	%r814, [%r16+8192];
	min.s32 	%r815, %r813, %r814;
	st.shared.u32 	[%r16+8192], %r815;
	ld.shared.u32 	%r816, [%r14+8348];
	ld.shared.u32 	%r817, [%r21+10112];
	add.s32 	%r818, %r817, %r816;
	ld.shared.u32 	%r819, [%r16+8320];
	min.s32 	%r820, %r818, %r819;
	st.shared.u32 	[%r16+8320], %r820;
	bar.sync 	0;
	ld.shared.u32 	%r821, [%r14+160];
	ld.shared.u32 	%r822, [%r21+10240];
	add.s32 	%r823, %r822, %r821;
	ld.shared.u32 	%r824, [%r16];
	min.s32 	%r825, %r823, %r824;
	st.shared.u32 	[%r16], %r825;
	ld.shared.u32 	%r826, [%r14+160];
	ld.shared.u32 	%r827, [%r21+10368];
	add.s32 	%r828, %r827, %r826;
	ld.shared.u32 	%r829, [%r16+128];
	min.s32 	%r830, %r828, %r829;
	st.shared.u32 	[%r16+128], %r830;
	ld.shared.u32 	%r831, [%r14+8352];
	ld.shared.u32 	%r832, [%r21+10240];
	add.s32 	%r833, %r832, %r831;
	ld.shared.u32 	%r834, [%r16+8192];
	min.s32 	%r835, %r833, %r834;
	st.shared.u32 	[%r16+8192], %r835;
	ld.shared.u32 	%r836, [%r14+8352];
	ld.shared.u32 	%r837, [%r21+10368];
	add.s32 	%r838, %r837, %r836;
	ld.shared.u32 	%r839, [%r16+8320];
	min.s32 	%r840, %r838, %r839;
	st.shared.u32 	[%r16+8320], %r840;
	bar.sync 	0;
	ld.shared.u32 	%r841, [%r14+164];
	ld.shared.u32 	%r842, [%r21+10496];
	add.s32 	%r843, %r842, %r841;
	ld.shared.u32 	%r844, [%r16];
	min.s32 	%r845, %r843, %r844;
	st.shared.u32 	[%r16], %r845;
	ld.shared.u32 	%r846, [%r14+164];
	ld.shared.u32 	%r847, [%r21+10624];
	add.s32 	%r848, %r847, %r846;
	ld.shared.u32 	%r849, [%r16+128];
	min.s32 	%r850, %r848, %r849;
	st.shared.u32 	[%r16+128], %r850;
	ld.shared.u32 	%r851, [%r14+8356];
	ld.shared.u32 	%r852, [%r21+10496];
	add.s32 	%r853, %r852, %r851;
	ld.shared.u32 	%r854, [%r16+8192];
	min.s32 	%r855, %r853, %r854;
	st.shared.u32 	[%r16+8192], %r855;
	ld.shared.u32 	%r856, [%r14+8356];
	ld.shared.u32 	%r857, [%r21+10624];
	add.s32 	%r858, %r857, %r856;
	ld.shared.u32 	%r859, [%r16+8320];
	min.s32 	%r860, %r858, %r859;
	st.shared.u32 	[%r16+8320], %r860;
	bar.sync 	0;
	ld.shared.u32 	%r861, [%r14+168];
	ld.shared.u32 	%r862, [%r21+10752];
	add.s32 	%r863, %r862, %r861;
	ld.shared.u32 	%r864, [%r16];
	min.s32 	%r865, %r863, %r864;
	st.shared.u32 	[%r16], %r865;
	ld.shared.u32 	%r866, [%r14+168];
	ld.shared.u32 	%r867, [%r21+10880];
	add.s32 	%r868, %r867, %r866;
	ld.shared.u32 	%r869, [%r16+128];
	min.s32 	%r870, %r868, %r869;
	st.shared.u32 	[%r16+128], %r870;
	ld.shared.u32 	%r871, [%r14+8360];
	ld.shared.u32 	%r872, [%r21+10752];
	add.s32 	%r873, %r872, %r871;
	ld.shared.u32 	%r874, [%r16+8192];
	min.s32 	%r875, %r873, %r874;
	st.shared.u32 	[%r16+8192], %r875;
	ld.shared.u32 	%r876, [%r14+8360];
	ld.shared.u32 	%r877, [%r21+10880];
	add.s32 	%r878, %r877, %r876;
	ld.shared.u32 	%r879, [%r16+8320];
	min.s32 	%r880, %r878, %r879;
	st.shared.u32 	[%r16+8320], %r880;
	bar.sync 	0;
	ld.shared.u32 	%r881, [%r14+172];
	ld.shared.u32 	%r882, [%r21+11008];
	add.s32 	%r883, %r882, %r881;
	ld.shared.u32 	%r884, [%r16];
	min.s32 	%r885, %r883, %r884;
	st.shared.u32 	[%r16], %r885;
	ld.shared.u32 	%r886, [%r14+172];
	ld.shared.u32 	%r887, [%r21+11136];
	add.s32 	%r888, %r887, %r886;
	ld.shared.u32 	%r889, [%r16+128];
	min.s32 	%r890, %r888, %r889;
	st.shared.u32 	[%r16+128], %r890;
	ld.shared.u32 	%r891, [%r14+8364];
	ld.shared.u32 	%r892, [%r21+11008];
	add.s32 	%r893, %r892, %r891;
	ld.shared.u32 	%r894, [%r16+8192];
	min.s32 	%r895, %r893, %r894;
	st.shared.u32 	[%r16+8192], %r895;
	ld.shared.u32 	%r896, [%r14+8364];
	ld.shared.u32 	%r897, [%r21+11136];
	add.s32 	%r898, %r897, %r896;
	ld.shared.u32 	%r899, [%r16+8320];
	min.s32 	%r900, %r898, %r899;
	st.shared.u32 	[%r16+8320], %r900;
	bar.sync 	0;
	ld.shared.u32 	%r901, [%r14+176];
	ld.shared.u32 	%r902, [%r21+11264];
	add.s32 	%r903, %r902, %r901;
	ld.shared.u32 	%r904, [%r16];
	min.s32 	%r905, %r903, %r904;
	st.shared.u32 	[%r16], %r905;
	ld.shared.u32 	%r906, [%r14+176];
	ld.shared.u32 	%r907, [%r21+11392];
	add.s32 	%r908, %r907, %r906;
	ld.shared.u32 	%r909, [%r16+128];
	min.s32 	%r910, %r908, %r909;
	st.shared.u32 	[%r16+128], %r910;
	ld.shared.u32 	%r911, [%r14+8368];
	ld.shared.u32 	%r912, [%r21+11264];
	add.s32 	%r913, %r912, %r911;
	ld.shared.u32 	%r914, [%r16+8192];
	min.s32 	%r915, %r913, %r914;
	st.shared.u32 	[%r16+8192], %r915;
	ld.shared.u32 	%r916, [%r14+8368];
	ld.shared.u32 	%r917, [%r21+11392];
	add.s32 	%r918, %r917, %r916;
	ld.shared.u32 	%r919, [%r16+8320];
	min.s32 	%r920, %r918, %r919;
	st.shared.u32 	[%r16+8320], %r920;
	bar.sync 	0;
	ld.shared.u32 	%r921, [%r14+180];
	ld.shared.u32 	%r922, [%r21+11520];
	add.s32 	%r923, %r922, %r921;
	ld.shared.u32 	%r924, [%r16];
	min.s32 	%r925, %r923, %r924;
	st.shared.u32 	[%r16], %r925;
	ld.shared.u32 	%r926, [%r14+180];
	ld.shared.u32 	%r927, [%r21+11648];
	add.s32 	%r928, %r927, %r926;
	ld.shared.u32 	%r929, [%r16+128];
	min.s32 	%r930, %r928, %r929;
	st.shared.u32 	[%r16+128], %r930;
	ld.shared.u32 	%r931, [%r14+8372];
	ld.shared.u32 	%r932, [%r21+11520];
	add.s32 	%r933, %r932, %r931;
	ld.shared.u32 	%r934, [%r16+8192];
	min.s32 	%r935, %r933, %r934;
	st.shared.u32 	[%r16+8192], %r935;
	ld.shared.u32 	%r936, [%r14+8372];
	ld.shared.u32 	%r937, [%r21+11648];
	add.s32 	%r938, %r937, %r936;
	ld.shared.u32 	%r939, [%r16+8320];
	min.s32 	%r940, %r938, %r939;
	st.shared.u32 	[%r16+8320], %r940;
	bar.sync 	0;
	ld.shared.u32 	%r941, [%r14+184];
	ld.shared.u32 	%r942, [%r21+11776];
	add.s32 	%r943, %r942, %r941;
	ld.shared.u32 	%r944, [%r16];
	min.s32 	%r945, %r943, %r944;
	st.shared.u32 	[%r16], %r945;
	ld.shared.u32 	%r946, [%r14+184];
	ld.shared.u32 	%r947, [%r21+11904];
	add.s32 	%r948, %r947, %r946;
	ld.shared.u32 	%r949, [%r16+128];
	min.s32 	%r950, %r948, %r949;
	st.shared.u32 	[%r16+128], %r950;
	ld.shared.u32 	%r951, [%r14+8376];
	ld.shared.u32 	%r952, [%r21+11776];
	add.s32 	%r953, %r952, %r951;
	ld.shared.u32 	%r954, [%r16+8192];
	min.s32 	%r955, %r953, %r954;
	st.shared.u32 	[%r16+8192], %r955;
	ld.shared.u32 	%r956, [%r14+8376];
	ld.shared.u32 	%r957, [%r21+11904];
	add.s32 	%r958, %r957, %r956;
	ld.shared.u32 	%r959, [%r16+8320];
	min.s32 	%r960, %r958, %r959;
	st.shared.u32 	[%r16+8320], %r960;
	bar.sync 	0;
	ld.shared.u32 	%r961, [%r14+188];
	ld.shared.u32 	%r962, [%r21+12032];
	add.s32 	%r963, %r962, %r961;
	ld.shared.u32 	%r964, [%r16];
	min.s32 	%r965, %r963, %r964;
	st.shared.u32 	[%r16], %r965;
	ld.shared.u32 	%r966, [%r14+188];
	ld.shared.u32 	%r967, [%r21+12160];
	add.s32 	%r968, %r967, %r966;
	ld.shared.u32 	%r969, [%r16+128];
	min.s32 	%r970, %r968, %r969;
	st.shared.u32 	[%r16+128], %r970;
	ld.shared.u32 	%r971, [%r14+8380];
	ld.shared.u32 	%r972, [%r21+12032];
	add.s32 	%r973, %r972, %r971;
	ld.shared.u32 	%r974, [%r16+8192];
	min.s32 	%r975, %r973, %r974;
	st.shared.u32 	[%r16+8192], %r975;
	ld.shared.u32 	%r976, [%r14+8380];
	ld.shared.u32 	%r977, [%r21+12160];
	add.s32 	%r978, %r977, %r976;
	ld.shared.u32 	%r979, [%r16+8320];
	min.s32 	%r980, %r978, %r979;
	st.shared.u32 	[%r16+8320], %r980;
	bar.sync 	0;
	ld.shared.u32 	%r981, [%r14+192];
	ld.shared.u32 	%r982, [%r21+12288];
	add.s32 	%r983, %r982, %r981;
	ld.shared.u32 	%r984, [%r16];
	min.s32 	%r985, %r983, %r984;
	st.shared.u32 	[%r16], %r985;
	ld.shared.u32 	%r986, [%r14+192];
	ld.shared.u32 	%r987, [%r21+12416];
	add.s32 	%r988, %r987, %r986;
	ld.shared.u32 	%r989, [%r16+128];
	min.s32 	%r990, %r988, %r989;
	st.shared.u32 	[%r16+128], %r990;
	ld.shared.u32 	%r991, [%r14+8384];
	ld.shared.u32 	%r992, [%r21+12288];
	add.s32 	%r993, %r992, %r991;
	ld.shared.u32 	%r994, [%r16+8192];
	min.s32 	%r995, %r993, %r994;
	st.shared.u32 	[%r16+8192], %r995;
	ld.shared.u32 	%r996, [%r14+8384];
	ld.shared.u32 	%r997, [%r21+12416];
	add.s32 	%r998, %r997, %r996;
	ld.shared.u32 	%r999, [%r16+8320];
	min.s32 	%r1000, %r998, %r999;
	st.shared.u32 	[%r16+8320], %r1000;
	bar.sync 	0;
	ld.shared.u32 	%r1001, [%r14+196];
	ld.shared.u32 	%r1002, [%r21+12544];
	add.s32 	%r1003, %r1002, %r1001;
	ld.shared.u32 	%r1004, [%r16];
	min.s32 	%r1005, %r1003, %r1004;
	st.shared.u32 	[%r16], %r1005;
	ld.shared.u32 	%r1006, [%r14+196];
	ld.shared.u32 	%r1007, [%r21+12672];
	add.s32 	%r1008, %r1007, %r1006;
	ld.shared.u32 	%r1009, [%r16+128];
	min.s32 	%r1010, %r1008, %r1009;
	st.shared.u32 	[%r16+128], %r1010;
	ld.shared.u32 	%r1011, [%r14+8388];
	ld.shared.u32 	%r1012, [%r21+12544];
	add.s32 	%r1013, %r1012, %r1011;
	ld.shared.u32 	%r1014, [%r16+8192];
	min.s32 	%r1015, %r1013, %r1014;
	st.shared.u32 	[%r16+8192], %r1015;
	ld.shared.u32 	%r1016, [%r14+8388];
	ld.shared.u32 	%r1017, [%r21+12672];
	add.s32 	%r1018, %r1017, %r1016;
	ld.shared.u32 	%r1019, [%r16+8320];
	min.s32 	%r1020, %r1018, %r1019;
	st.shared.u32 	[%r16+8320], %r1020;
	bar.sync 	0;
	ld.shared.u32 	%r1021, [%r14+200];
	ld.shared.u32 	%r1022, [%r21+12800];
	add.s32 	%r1023, %r1022, %r1021;
	ld.shared.u32 	%r1024, [%r16];
	min.s32 	%r1025, %r1023, %r1024;
	st.shared.u32 	[%r16], %r1025;
	ld.shared.u32 	%r1026, [%r14+200];
	ld.shared.u32 	%r1027, [%r21+12928];
	add.s32 	%r1028, %r1027, %r1026;
	ld.shared.u32 	%r1029, [%r16+128];
	min.s32 	%r1030, %r1028, %r1029;
	st.shared.u32 	[%r16+128], %r1030;
	ld.shared.u32 	%r1031, [%r14+8392];
	ld.shared.u32 	%r1032, [%r21+12800];
	add.s32 	%r1033, %r1032, %r1031;
	ld.shared.u32 	%r1034, [%r16+8192];
	min.s32 	%r1035, %r1033, %r1034;
	st.shared.u32 	[%r16+8192], %r1035;
	ld.shared.u32 	%r1036, [%r14+8392];
	ld.shared.u32 	%r1037, [%r21+12928];
	add.s32 	%r1038, %r1037, %r1036;
	ld.shared.u32 	%r1039, [%r16+8320];
	min.s32 	%r1040, %r1038, %r1039;
	st.shared.u32 	[%r16+8320], %r1040;
	bar.sync 	0;
	ld.shared.u32 	%r1041, [%r14+204];
	ld.shared.u32 	%r1042, [%r21+13056];
	add.s32 	%r1043, %r1042, %r1041;
	ld.shared.u32 	%r1044, [%r16];
	min.s32 	%r1045, %r1043, %r1044;
	st.shared.u32 	[%r16], %r1045;
	ld.shared.u32 	%r1046, [%r14+204];
	ld.shared.u32 	%r1047, [%r21+13184];
	add.s32 	%r1048, %r1047, %r1046;
	ld.shared.u32 	%r1049, [%r16+128];
	min.s32 	%r1050, %r1048, %r1049;
	st.shared.u32 	[%r16+128], %r1050;
	ld.shared.u32 	%r1051, [%r14+8396];
	ld.shared.u32 	%r1052, [%r21+13056];
	add.s32 	%r1053, %r1052, %r1051;
	ld.shared.u32 	%r1054, [%r16+8192];
	min.s32 	%r1055, %r1053, %r1054;
	st.shared.u32 	[%r16+8192], %r1055;
	ld.shared.u32 	%r1056, [%r14+8396];
	ld.shared.u32 	%r1057, [%r21+13184];
	add.s32 	%r1058, %r1057, %r1056;
	ld.shared.u32 	%r1059, [%r16+8320];
	min.s32 	%r1060, %r1058, %r1059;
	st.shared.u32 	[%r16+8320], %r1060;
	bar.sync 	0;
	ld.shared.u32 	%r1061, [%r14+208];
	ld.shared.u32 	%r1062, [%r21+13312];
	add.s32 	%r1063, %r1062, %r1061;
	ld.shared.u32 	%r1064, [%r16];
	min.s32 	%r1065, %r1063, %r1064;
	st.shared.u32 	[%r16], %r1065;
	ld.shared.u32 	%r1066, [%r14+208];
	ld.shared.u32 	%r1067, [%r21+13440];
	add.s32 	%r1068, %r1067, %r1066;
	ld.shared.u32 	%r1069, [%r16+128];
	min.s32 	%r1070, %r1068, %r1069;
	st.shared.u32 	[%r16+128], %r1070;
	ld.shared.u32 	%r1071, [%r14+8400];
	ld.shared.u32 	%r1072, [%r21+13312];
	add.s32 	%r1073, %r1072, %r1071;
	ld.shared.u32 	%r1074, [%r16+8192];
	min.s32 	%r1075, %r1073, %r1074;
	st.shared.u32 	[%r16+8192], %r1075;
	ld.shared.u32 	%r1076, [%r14+8400];
	ld.shared.u32 	%r1077, [%r21+13440];
	add.s32 	%r1078, %r1077, %r1076;
	ld.shared.u32 	%r1079, [%r16+8320];
	min.s32 	%r1080, %r1078, %r1079;
	st.shared.u32 	[%r16+8320], %r1080;
	bar.sync 	0;
	ld.shared.u32 	%r1081, [%r14+212];
	ld.shared.u32 	%r1082, [%r21+13568];
	add.s32 	%r1083, %r1082, %r1081;
	ld.shared.u32 	%r1084, [%r16];
	min.s32 	%r1085, %r1083, %r1084;
	st.shared.u32 	[%r16], %r1085;
	ld.shared.u32 	%r1086, [%r14+212];
	ld.shared.u32 	%r1087, [%r21+13696];
	add.s32 	%r1088, %r1087, %r1086;
	ld.shared.u32 	%r1089, [%r16+128];
	min.s32 	%r1090, %r1088, %r1089;
	st.shared.u32 	[%r16+128], %r1090;
	ld.shared.u32 	%r1091, [%r14+8404];
	ld.shared.u32 	%r1092, [%r21+13568];
	add.s32 	%r1093, %r1092, %r1091;
	ld.shared.u32 	%r1094, [%r16+8192];
	min.s32 	%r1095, %r1093, %r1094;
	st.shared.u32 	[%r16+8192], %r1095;
	ld.shared.u32 	%r1096, [%r14+8404];
	ld.shared.u32 	%r1097, [%r21+13696];
	add.s32 	%r1098, %r1097, %r1096;
	ld.shared.u32 	%r1099, [%r16+8320];
	min.s32 	%r1100, %r1098, %r1099;
	st.shared.u32 	[%r16+8320], %r1100;
	bar.sync 	0;
	ld.shared.u32 	%r1101, [%r14+216];
	ld.shared.u32 	%r1102, [%r21+13824];
	add.s32 	%r1103, %r1102, %r1101;
	ld.shared.u32 	%r1104, [%r16];
	min.s32 	%r1105, %r1103, %r1104;
	st.shared.u32 	[%r16], %r1105;
	ld.shared.u32 	%r1106, [%r14+216];
	ld.shared.u32 	%r1107, [%r21+13952];
	add.s32 	%r1108, %r1107, %r1106;
	ld.shared.u32 	%r1109, [%r16+128];
	min.s32 	%r1110, %r1108, %r1109;
	st.shared.u32 	[%r16+128], %r1110;
	ld.shared.u32 	%r1111, [%r14+8408];
	ld.shared.u32 	%r1112, [%r21+13824];
	add.s32 	%r1113, %r1112, %r1111;
	ld.shared.u32 	%r1114, [%r16+8192];
	min.s32 	%r1115, %r1113, %r1114;
	st.shared.u32 	[%r16+8192], %r1115;
	ld.shared.u32 	%r1116, [%r14+8408];
	ld.shared.u32 	%r1117, [%r21+13952];
	add.s32 	%r1118, %r1117, %r1116;
	ld.shared.u32 	%r1119, [%r16+8320];
	min.s32 	%r1120, %r1118, %r1119;
	st.shared.u32 	[%r16+8320], %r1120;
	bar.sync 	0;
	ld.shared.u32 	%r1121, [%r14+220];
	ld.shared.u32 	%r1122, [%r21+14080];
	add.s32 	%r1123, %r1122, %r1121;
	ld.shared.u32 	%r1124, [%r16];
	min.s32 	%r1125, %r1123, %r1124;
	st.shared.u32 	[%r16], %r1125;
	ld.shared.u32 	%r1126, [%r14+220];
	ld.shared.u32 	%r1127, [%r21+14208];
	add.s32 	%r1128, %r1127, %r1126;
	ld.shared.u32 	%r1129, [%r16+128];
	min.s32 	%r1130, %r1128, %r1129;
	st.shared.u32 	[%r16+128], %r1130;
	ld.shared.u32 	%r1131, [%r14+8412];
	ld.shared.u32 	%r1132, [%r21+14080];
	add.s32 	%r1133, %r1132, %r1131;
	ld.shared.u32 	%r1134, [%r16+8192];
	min.s32 	%r1135, %r1133, %r1134;
	st.shared.u32 	[%r16+8192], %r1135;
	ld.shared.u32 	%r1136, [%r14+8412];
	ld.shared.u32 	%r1137, [%r21+14208];
	add.s32 	%r1138, %r1137, %r1136;
	ld.shared.u32 	%r1139, [%r16+8320];
	min.s32 	%r1140, %r1138, %r1139;
	st.shared.u32 	[%r16+8320], %r1140;
	bar.sync 	0;
	ld.shared.u32 	%r1141, [%r14+224];
	ld.shared.u32 	%r1142, [%r21+14336];
	add.s32 	%r1143, %r1142, %r1141;
	ld.shared.u32 	%r1144, [%r16];
	min.s32 	%r1145, %r1143, %r1144;
	st.shared.u32 	[%r16], %r1145;
	ld.shared.u32 	%r1146, [%r14+224];
	ld.shared.u32 	%r1147, [%r21+14464];
	add.s32 	%r1148, %r1147, %r1146;
	ld.shared.u32 	%r1149, [%r16+128];
	min.s32 	%r1150, %r1148, %r1149;
	st.shared.u32 	[%r16+128], %r1150;
	ld.shared.u32 	%r1151, [%r14+8416];
	ld.shared.u32 	%r1152, [%r21+14336];
	add.s32 	%r1153, %r1152, %r1151;
	ld.shared.u32 	%r1154, [%r16+8192];
	min.s32 	%r1155, %r1153, %r1154;
	st.shared.u32 	[%r16+8192], %r1155;
	ld.shared.u32 	%r1156, [%r14+8416];
	ld.shared.u32 	%r1157, [%r21+14464];
	add.s32 	%r1158, %r1157, %r1156;
	ld.shared.u32 	%r1159, [%r16+8320];
	min.s32 	%r1160, %r1158, %r1159;
	st.shared.u32 	[%r16+8320], %r1160;
	bar.sync 	0;
	ld.shared.u32 	%r1161, [%r14+228];
	ld.shared.u32 	%r1162, [%r21+14592];
	add.s32 	%r1163, %r1162, %r1161;
	ld.shared.u32 	%r1164, [%r16];
	min.s32 	%r1165, %r1163, %r1164;
	st.shared.u32 	[%r16], %r1165;
	ld.shared.u32 	%r1166, [%r14+228];
	ld.shared.u32 	%r1167, [%r21+14720];
	add.s32 	%r1168, %r1167, %r1166;
	ld.shared.u32 	%r1169, [%r16+128];
	min.s32 	%r1170, %r1168, %r1169;
	st.shared.u32 	[%r16+128], %r1170;
	ld.shared.u32 	%r1171, [%r14+8420];
	ld.shared.u32 	%r1172, [%r21+14592];
	add.s32 	%r1173, %r1172, %r1171;
	ld.shared.u32 	%r1174, [%r16+8192];
	min.s32 	%r1175, %r1173, %r1174;
	st.shared.u32 	[%r16+8192], %r1175;
	ld.shared.u32 	%r1176, [%r14+8420];
	ld.shared.u32 	%r1177, [%r21+14720];
	add.s32 	%r1178, %r1177, %r1176;
	ld.shared.u32 	%r1179, [%r16+8320];
	min.s32 	%r1180, %r1178, %r1179;
	st.shared.u32 	[%r16+8320], %r1180;
	bar.sync 	0;
	ld.shared.u32 	%r1181, [%r14+232];
	ld.shared.u32 	%r1182, [%r21+14848];
	add.s32 	%r1183, %r1182, %r1181;
	ld.shared.u32 	%r1184, [%r16];
	min.s32 	%r1185, %r1183, %r1184;
	st.shared.u32 	[%r16], %r1185;
	ld.shared.u32 	%r1186, [%r14+232];
	ld.shared.u32 	%r1187, [%r21+14976];
	add.s32 	%r1188, %r1187, %r1186;
	ld.shared.u32 	%r1189, [%r16+128];
	min.s32 	%r1190, %r1188, %r1189;
	st.shared.u32 	[%r16+128], %r1190;
	ld.shared.u32 	%r1191, [%r14+8424];
	ld.shared.u32 	%r1192, [%r21+14848];
	add.s32 	%r1193, %r1192, %r1191;
	ld.shared.u32 	%r1194, [%r16+8192];
	min.s32 	%r1195, %r1193, %r1194;
	st.shared.u32 	[%r16+8192], %r1195;
	ld.shared.u32 	%r1196, [%r14+8424];
	ld.shared.u32 	%r1197, [%r21+14976];
	add.s32 	%r1198, %r1197, %r1196;
	ld.shared.u32 	%r1199, [%r16+8320];
	min.s32 	%r1200, %r1198, %r1199;
	st.shared.u32 	[%r16+8320], %r1200;
	bar.sync 	0;
	ld.shared.u32 	%r1201, [%r14+236];
	ld.shared.u32 	%r1202, [%r21+15104];
	add.s32 	%r1203, %r1202, %r1201;
	ld.shared.u32 	%r1204, [%r16];
	min.s32 	%r1205, %r1203, %r1204;
	st.shared.u32 	[%r16], %r1205;
	ld.shared.u32 	%r1206, [%r14+236];
	ld.shared.u32 	%r1207, [%r21+15232];
	add.s32 	%r1208, %r1207, %r1206;
	ld.shared.u32 	%r1209, [%r16+128];
	min.s32 	%r1210, %r1208, %r1209;
	st.shared.u32 	[%r16+128], %r1210;
	ld.shared.u32 	%r1211, [%r14+8428];
	ld.shared.u32 	%r1212, [%r21+15104];
	add.s32 	%r1213, %r1212, %r1211;
	ld.shared.u32 	%r1214, [%r16+8192];
	min.s32 	%r1215, %r1213, %r1214;
	st.shared.u32 	[%r16+8192], %r1215;
	ld.shared.u32 	%r1216, [%r14+8428];
	ld.shared.u32 	%r1217, [%r21+15232];
	add.s32 	%r1218, %r1217, %r1216;
	ld.shared.u32 	%r1219, [%r16+8320];
	min.s32 	%r1220, %r1218, %r1219;
	st.shared.u32 	[%r16+8320], %r1220;
	bar.sync 	0;
	ld.shared.u32 	%r1221, [%r14+240];
	ld.shared.u32 	%r1222, [%r21+15360];
	add.s32 	%r1223, %r1222, %r1221;
	ld.shared.u32 	%r1224, [%r16];
	min.s32 	%r1225, %r1223, %r1224;
	st.shared.u32 	[%r16], %r1225;
	ld.shared.u32 	%r1226, [%r14+240];
	ld.shared.u32 	%r1227, [%r21+15488];
	add.s32 	%r1228, %r1227, %r1226;
	ld.shared.u32 	%r1229, [%r16+128];
	min.s32 	%r1230, %r1228, %r1229;
	st.shared.u32 	[%r16+128], %r1230;
	ld.shared.u32 	%r1231, [%r14+8432];
	ld.shared.u32 	%r1232, [%r21+15360];
	add.s32 	%r1233, %r1232, %r1231;
	ld.shared.u32 	%r1234, [%r16+8192];
	min.s32 	%r1235, %r1233, %r1234;
	st.shared.u32 	[%r16+8192], %r1235;
	ld.shared.u32 	%r1236, [%r14+8432];
	ld.shared.u32 	%r1237, [%r21+15488];
	add.s32 	%r1238, %r1237, %r1236;
	ld.shared.u32 	%r1239, [%r16+8320];
	min.s32 	%r1240, %r1238, %r1239;
	st.shared.u32 	[%r16+8320], %r1240;
	bar.sync 	0;
	ld.shared.u32 	%r1241, [%r14+244];
	ld.shared.u32 	%r1242, [%r21+15616];
	add.s32 	%r1243, %r1242, %r1241;
	ld.shared.u32 	%r1244, [%r16];
	min.s32 	%r1245, %r1243, %r1244;
	st.shared.u32 	[%r16], %r1245;
	ld.shared.u32 	%r1246, [%r14+244];
	ld.shared.u32 	%r1247, [%r21+15744];
	add.s32 	%r1248, %r1247, %r1246;
	ld.shared.u32 	%r1249, [%r16+128];
	min.s32 	%r1250, %r1248, %r1249;
	st.shared.u32 	[%r16+128], %r1250;
	ld.shared.u32 	%r1251, [%r14+8436];
	ld.shared.u32 	%r1252, [%r21+15616];
	add.s32 	%r1253, %r1252, %r1251;
	ld.shared.u32 	%r1254, [%r16+8192];
	min.s32 	%r1255, %r1253, %r1254;
	st.shared.u32 	[%r16+8192], %r1255;
	ld.shared.u32 	%r1256, [%r14+8436];
	ld.shared.u32 	%r1257, [%r21+15744];
	add.s32 	%r1258, %r1257, %r1256;
	ld.shared.u32 	%r1259, [%r16+8320];
	min.s32 	%r1260, %r1258, %r1259;
	st.shared.u32 	[%r16+8320], %r1260;
	bar.sync 	0;
	ld.shared.u32 	%r1261, [%r14+248];
	ld.shared.u32 	%r1262, [%r21+15872];
	add.s32 	%r1263, %r1262, %r1261;
	ld.shared.u32 	%r1264, [%r16];
	min.s32 	%r1265, %r1263, %r1264;
	st.shared.u32 	[%r16], %r1265;
	ld.shared.u32 	%r1266, [%r14+248];
	ld.shared.u32 	%r1267, [%r21+16000];
	add.s32 	%r1268, %r1267, %r1266;
	ld.shared.u32 	%r1269, [%r16+128];
	min.s32 	%r1270, %r1268, %r1269;
	st.shared.u32 	[%r16+128], %r1270;
	ld.shared.u32 	%r1271, [%r14+8440];
	ld.shared.u32 	%r1272, [%r21+15872];
	add.s32 	%r1273, %r1272, %r1271;
	ld.shared.u32 	%r1274, [%r16+8192];
	min.s32 	%r1275, %r1273, %r1274;
	st.shared.u32 	[%r16+8192], %r1275;
	ld.shared.u32 	%r1276, [%r14+8440];
	ld.shared.u32 	%r1277, [%r21+16000];
	add.s32 	%r1278, %r1277, %r1276;
	ld.shared.u32 	%r1279, [%r16+8320];
	min.s32 	%r1280, %r1278, %r1279;
	st.shared.u32 	[%r16+8320], %r1280;
	bar.sync 	0;
	ld.shared.u32 	%r1281, [%r14+252];
	ld.shared.u32 	%r1282, [%r21+16128];
	add.s32 	%r1283, %r1282, %r1281;
	ld.shared.u32 	%r1284, [%r16];
	min.s32 	%r1285, %r1283, %r1284;
	st.shared.u32 	[%r16], %r1285;
	ld.shared.u32 	%r1286, [%r14+252];
	ld.shared.u32 	%r1287, [%r21+16256];
	add.s32 	%r1288, %r1287, %r1286;
	ld.shared.u32 	%r1289, [%r16+128];
	min.s32 	%r1290, %r1288, %r1289;
	st.shared.u32 	[%r16+128], %r1290;
	ld.shared.u32 	%r1291, [%r14+8444];
	ld.shared.u32 	%r1292, [%r21+16128];
	add.s32 	%r1293, %r1292, %r1291;
	ld.shared.u32 	%r1294, [%r16+8192];
	min.s32 	%r1295, %r1293, %r1294;
	st.shared.u32 	[%r16+8192], %r1295;
	ld.shared.u32 	%r1296, [%r14+8444];
	ld.shared.u32 	%r1297, [%r21+16256];
	add.s32 	%r1298, %r1297, %r1296;
	ld.shared.u32 	%r1299, [%r16+8320];
	min.s32 	%r1300, %r1298, %r1299;
	st.shared.u32 	[%r16+8320], %r1300;
	st.global.u32 	[%rd4], %r1285;
	st.global.u32 	[%rd4+128], %r1290;
	st.global.u32 	[%rd6], %r1295;
	st.global.u32 	[%rd6+128], %r1300;
	ret;

}
	// .globl	_Z6phase2Piii
.visible .entry _Z6phase2Piii(
	.param .u64 .ptr .align 1 _Z6phase2Piii_param_0,
	.param .u32 _Z6phase2Piii_param_1,
	.param .u32 _Z6phase2Piii_param_2
)
{
	.reg .pred 	%p<3>;
	.reg .b32 	%r<1082>;
	.reg .b64 	%rd<15>;
	// demoted variable
	.shared .align 4 .b8 _ZZ6phase2PiiiE10share_Dist[32768];
	ld.param.u64 	%rd1, [_Z6phase2Piii_param_0];
	ld.param.u32 	%r15, [_Z6phase2Piii_param_1];
	ld.param.u32 	%r16, [_Z6phase2Piii_param_2];
	mov.u32 	%r1, %tid.y;
	mov.u32 	%r2, %tid.x;
	mov.u32 	%r3, %ctaid.y;
	mov.u32 	%r17, %ctaid.x;
	shl.b32 	%r4, %r15, 6;
	setp.ne.s32 	%p1, %r17, 0;
	@%p1 bra 	$L__BB1_2;
	add.s32 	%r22, %r4, %r1;
	shl.b32 	%r23, %r3, 6;
	add.s32 	%r24, %r23, %r2;
	mad.lo.s32 	%r1080, %r22, %r16, %r24;
	shl.b32 	%r25, %r16, 5;
	add.s32 	%r1081, %r1080, %r25;
	add.s32 	%r1079, %r2, 64;
	mov.u32 	%r1078, %r2;
	bra.uni 	$L__BB1_3;
$L__BB1_2:
	shl.b32 	%r18, %r3, 6;
	add.s32 	%r19, %r18, %r1;
	add.s32 	%r20, %r4, %r2;
	mad.lo.s32 	%r1080, %r16, %r19, %r20;
	shl.b32 	%r21, %r16, 5;
	add.s32 	%r1081, %r1080, %r21;
	add.s32 	%r1078, %r2, 64;
	mov.u32 	%r1079, %r2;
$L__BB1_3:
	setp.eq.s32 	%p2, %r3, %r15;
	@%p2 bra 	$L__BB1_5;
	cvta.to.global.u64 	%rd2, %rd1;
	add.s32 	%r26, %r1081, 32;
	add.s32 	%r27, %r1080, 32;
	add.s32 	%r28, %r4, %r1;
	add.s32 	%r29, %r4, %r2;
	mad.lo.s32 	%r30, %r28, %r16, %r29;
	shl.b32 	%r31, %r16, 5;
	add.s32 	%r32, %r30, %r31;
	mul.wide.s32 	%rd3, %r1080, 4;
	add.s64 	%rd4, %rd2, %rd3;
	ld.global.u32 	%r33, [%rd4];
	shl.b32 	%r34, %r1, 9;
	mov.u32 	%r35, _ZZ6phase2PiiiE10share_Dist;
	add.s32 	%r36, %r35, %r34;
	shl.b32 	%r37, %r1078, 2;
	add.s32 	%r38, %r36, %r37;
	st.shared.u32 	[%r38], %r33;
	mul.wide.s32 	%rd5, %r27, 4;
	add.s64 	%rd6, %rd2, %rd5;
	ld.global.u32 	%r39, [%rd6];
	st.shared.u32 	[%r38+128], %r39;
	mul.wide.s32 	%rd7, %r1081, 4;
	add.s64 	%rd8, %rd2, %rd7;
	ld.global.u32 	%r40, [%rd8];
	st.shared.u32 	[%r38+16384], %r40;
	mul.wide.s32 	%rd9, %r26, 4;
	add.s64 	%rd10, %rd2, %rd9;
	ld.global.u32 	%r41, [%rd10];
	st.shared.u32 	[%r38+16512], %r41;
	mul.wide.s32 	%rd11, %r30, 4;
	add.s64 	%rd12, %rd2, %rd11;
	ld.global.u32 	%r42, [%rd12];
	shl.b32 	%r43, %r1079, 2;
	add.s32 	%r44, %r36, %r43;
	st.shared.u32 	[%r44], %r42;
	ld.global.u32 	%r45, [%rd12+128];
	st.shared.u32 	[%r44+128], %r45;
	mul.wide.s32 	%rd13, %r32, 4;
	add.s64 	%rd14, %rd2, %rd13;
	ld.global.u32 	%r46, [%rd14];
	st.shared.u32 	[%r44+16384], %r46;
	ld.global.u32 	%r47, [%rd14+128];
	st.shared.u32 	[%r44+16512], %r47;
	bar.sync 	0;
	ld.shared.u32 	%r48, [%r38+16512];
	ld.shared.u32 	%r49, [%r38+16384];
	ld.shared.u32 	%r50, [%r38+128];
	ld.shared.u32 	%r51, [%r38];
	ld.shared.u32 	%r52, [%r36+256];
	shl.b32 	%r53, %r2, 2;
	add.s32 	%r54, %r35, %r53;
	ld.shared.u32 	%r55, [%r54];
	add.s32 	%r56, %r55, %r52;
	min.s32 	%r57, %r51, %r56;
	st.shared.u32 	[%r38], %r57;
	ld.shared.u32 	%r58, [%r36+256];
	ld.shared.u32 	%r59, [%r54+128];
	add.s32 	%r60, %r59, %r58;
	min.s32 	%r61, %r50, %r60;
	st.shared.u32 	[%r38+128], %r61;
	ld.shared.u32 	%r62, [%r36+16640];
	ld.shared.u32 	%r63, [%r54];
	add.s32 	%r64, %r63, %r62;
	min.s32 	%r65, %r49, %r64;
	st.shared.u32 	[%r38+16384], %r65;
	ld.shared.u32 	%r66, [%r36+16640];
	ld.shared.u32 	%r67, [%r54+128];
	add.s32 	%r68, %r67, %r66;
	min.s32 	%r69, %r48, %r68;
	st.shared.u32 	[%r38+16512], %r69;
	ld.shared.u32 	%r70, [%r36+260];
	ld.shared.u32 	%r71, [%r54+512];
	add.s32 	%r72, %r71, %r70;
	min.s32 	%r73, %r57, %r72;
	st.shared.u32 	[%r38], %r73;
	ld.shared.u32 	%r74, [%r36+260];
	ld.shared.u32 	%r75, [%r54+640];
	add.s32 	%r76, %r75, %r74;
	min.s32 	%r77, %r61, %r76;
	st.shared.u32 	[%r38+128], %r77;
	ld.shared.u32 	%r78, [%r36+16644];
	ld.shared.u32 	%r79, [%r54+512];
	add.s32 	%r80, %r79, %r78;
	min.s32 	%r81, %r65, %r80;
	st.shared.u32 	[%r38+16384], %r81;
	ld.shared.u32 	%r82, [%r36+16644];
	ld.shared.u32 	%r83, [%r54+640];
	add.s32 	%r84, %r83, %r82;
	min.s32 	%r85, %r69, %r84;
	st.shared.u32 	[%r38+16512], %r85;
	ld.shared.u32 	%r86, [%r36+264];
	ld.shared.u32 	%r87, [%r54+1024];
	add.s32 	%r88, %r87, %r86;
	min.s32 	%r89, %r73, %r88;
	st.shared.u32 	[%r38], %r89;
	ld.shared.u32 	%r90, [%r36+264];
	ld.shared.u32 	%r91, [%r54+1152];
	add.s32 	%r92, %r91, %r90;
	min.s32 	%r93, %r77, %r92;
	st.shared.u32 	[%r38+128], %r93;
	ld.shared.u32 	%r94, [%r36+16648];
	ld.shared.u32 	%r95, [%r54+1024];
	add.s32 	%r96, %r95, %r94;
	min.s32 	%r97, %r81, %r96;
	st.shared.u32 	[%r38+16384], %r97;
	ld.shared.u32 	%r98, [%r36+16648];
	ld.shared.u32 	%r99, [%r54+1152];
	add.s32 	%r100, %r99, %r98;
	min.s32 	%r101, %r85, %r100;
	st.shared.u32 	[%r38+16512], %r101;
	ld.shared.u32 	%r102, [%r36+268];
	ld.shared.u32 	%r103, [%r54+1536];
	add.s32 	%r104, %r103, %r102;
	min.s32 	%r105, %r89, %r104;
	st.shared.u32 	[%r38], %r105;
	ld.shared.u32 	%r106, [%r36+268];
	ld.shared.u32 	%r107, [%r54+1664];
	add.s32 	%r108, %r107, %r106;
	min.s32 	%r109, %r93, %r108;
	st.shared.u32 	[%r38+128], %r109;
	ld.shared.u32 	%r110, [%r36+16652];
	ld.shared.u32 	%r111, [%r54+1536];
	add.s32 	%r112, %r111, %r110;
	min.s32 	%r113, %r97, %r112;
	st.shared.u32 	[%r38+16384], %r113;
	ld.shared.u32 	%r114, [%r36+16652];
	ld.shared.u32 	%r115, [%r54+1664];
	add.s32 	%r116, %r115, %r114;
	min.s32 	%r117, %r101, %r116;
	st.shared.u32 	[%r38+16512], %r117;
	ld.shared.u32 	%r118, [%r36+272];
	ld.shared.u32 	%r119, [%r54+2048];
	add.s32 	%r120, %r119, %r118;
	min.s32 	%r121, %r105, %r120;
	st.shared.u32 	[%r38], %r121;
	ld.shared.u32 	%r122, [%r36+272];
	ld.shared.u32 	%r123, [%r54+2176];
	add.s32 	%r124, %r123, %r122;
	min.s32 	%r125, %r109, %r124;
	st.shared.u32 	[%r38+128], %r125;
	ld.shared.u32 	%r126, [%r36+16656];
	ld.shared.u32 	%r127, [%r54+2048];
	add.s32 	%r128, %r127, %r126;
	min.s32 	%r129, %r113, %r128;
	st.shared.u32 	[%r38+16384], %r129;
	ld.shared.u32 	%r130, [%r36+16656];
	ld.shared.u32 	%r131, [%r54+2176];
	add.s32 	%r132, %r131, %r130;
	min.s32 	%r133, %r117, %r132;
	st.shared.u32 	[%r38+16512], %r133;
	ld.shared.u32 	%r134, [%r36+276];
	ld.shared.u32 	%r135, [%r54+2560];
	add.s32 	%r136, %r135, %r134;
	min.s32 	%r137, %r121, %r136;
	st.shared.u32 	[%r38], %r137;
	ld.shared.u32 	%r138, [%r36+276];
	ld.shared.u32 	%r139, [%r54+2688];
	add.s32 	%r140, %r139, %r138;
	min.s32 	%r141, %r125, %r140;
	st.shared.u32 	[%r38+128], %r141;
	ld.shared.u32 	%r142, [%r36+16660];
	ld.shared.u32 	%r143, [%r54+2560];
	add.s32 	%r144, %r143, %r142;
	min.s32 	%r145, %r129, %r144;
	st.shared.u32 	[%r38+16384], %r145;
	ld.shared.u32 	%r146, [%r36+16660];
	ld.shared.u32 	%r147, [%r54+2688];
	add.s32 	%r148, %r147, %r146;
	min.s32 	%r149, %r133, %r148;
	st.shared.u32 	[%r38+16512], %r149;
	ld.shared.u32 	%r150, [%r36+280];
	ld.shared.u32 	%r151, [%r54+3072];
	add.s32 	%r152, %r151, %r150;
	min.s32 	%r153, %r137, %r152;
	st.shared.u32 	[%r38], %r153;
	ld.shared.u32 	%r154, [%r36+280];
	ld.shared.u32 	%r155, [%r54+3200];
	add.s32 	%r156, %r155, %r154;
	min.s32 	%r157, %r141, %r156;
	st.shared.u32 	[%r38+128], %r157;
	ld.shared.u32 	%r158, [%r36+16664];
	ld.shared.u32 	%r159, [%r54+3072];
	add.s32 	%r160, %r159, %r158;
	min.s32 	%r161, %r145, %r160;
	st.shared.u32 	[%r38+16384], %r161;
	ld.shared.u32 	%r162, [%r36+16664];
	ld.shared.u32 	%r163, [%r54+3200];
	add.s32 	%r164, %r163, %r162;
	min.s32 	%r165, %r149, %r164;
	st.shared.u32 	[%r38+16512], %r165;
	ld.shared.u32 	%r166, [%r36+284];
	ld.shared.u32 	%r167, [%r54+3584];
	add.s32 	%r168, %r167, %r166;
	min.s32 	%r169, %r153, %r168;
	st.shared.u32 	[%r38], %r169;
	ld.shared.u32 	%r170, [%r36+284];
	ld.shared.u32 	%r171, [%r54+3712];
	add.s32 	%r172, %r171, %r170;
	min.s32 	%r173, %r157, %r172;
	st.shared.u32 	[%r38+128], %r173;
	ld.shared.u32 	%r174, [%r36+16668];
	ld.shared.u32 	%r175, [%r54+3584];
	add.s32 	%r176, %r175, %r174;
	min.s32 	%r177, %r161, %r176;
	st.shared.u32 	[%r38+16384], %r177;
	ld.shared.u32 	%r178, [%r36+16668];
	ld.shared.u32 	%r179, [%r54+3712];
	add.s32 	%r180, %r179, %r178;
	min.s32 	%r181, %r165, %r180;
	st.shared.u32 	[%r38+16512], %r181;
	ld.shared.u32 	%r182, [%r36+288];
	ld.shared.u32 	%r183, [%r54+4096];
	add.s32 	%r184, %r183, %r182;
	min.s32 	%r185, %r169, %r184;
	st.shared.u32 	[%r38], %r185;
	ld.shared.u32 	%r186, [%r36+288];
	ld.shared.u32 	%r187, [%r54+4224];
	add.s32 	%r188, %r187, %r186;
	min.s32 	%r189, %r173, %r188;
	st.shared.u32 	[%r38+128], %r189;
	ld.shared.u32 	%r190, [%r36+16672];
	ld.shared.u32 	%r191, [%r54+4096];
	add.s32 	%r192, %r191, %r190;
	min.s32 	%r193, %r177, %r192;
	st.shared.u32 	[%r38+16384], %r193;
	ld.shared.u32 	%r194, [%r36+16672];
	ld.shared.u32 	%r195, [%r54+4224];
	add.s32 	%r196, %r195, %r194;
	min.s32 	%r197, %r181, %r196;
	st.shared.u32 	[%r38+16512], %r197;
	ld.shared.u32 	%r198, [%r36+292];
	ld.shared.u32 	%r199, [%r54+4608];
	add.s32 	%r200, %r199, %r198;
	min.s32 	%r201, %r185, %r200;
	st.shared.u32 	[%r38], %r201;
	ld.shared.u32 	%r202, [%r36+292];
	ld.shared.u32 	%r203, [%r54+4736];
	add.s32 	%r204, %r203, %r202;
	min.s32 	%r205, %r189, %r204;
	st.shared.u32 	[%r38+128], %r205;
	ld.shared.u32 	%r206, [%r36+16676];
	ld.shared.u32 	%r207, [%r54+4608];
	add.s32 	%r208, %r207, %r206;
	min.s32 	%r209, %r193, %r208;
	st.shared.u32 	[%r38+16384], %r209;
	ld.shared.u32 	%r210, [%r36+16676];
	ld.shared.u32 	%r211, [%r54+4736];
	add.s32 	%r212, %r211, %r210;
	min.s32 	%r213, %r197, %r212;
	st.shared.u32 	[%r38+16512], %r213;
	ld.shared.u32 	%r214, [%r36+296];
	ld.shared.u32 	%r215, [%r54+5120];
	add.s32 	%r216, %r215, %r214;
	min.s32 	%r217, %r201, %r216;
	st.shared.u32 	[%r38], %r217;
	ld.shared.u32 	%r218, [%r36+296];
	ld.shared.u32 	%r219, [%r54+5248];
	add.s32 	%r220, %r219, %r218;
	min.s32 	%r221, %r205, %r220;
	st.shared.u32 	[%r38+128], %r221;
	ld.shared.u32 	%r222, [%r36+16680];
	ld.shared.u32 	%r223, [%r54+5120];
	add.s32 	%r224, %r223, %r222;
	min.s32 	%r225, %r209, %r224;
	st.shared.u32 	[%r38+16384], %r225;
	ld.shared.u32 	%r226, [%r36+16680];
	ld.shared.u32 	%r227, [%r54+5248];
	add.s32 	%r228, %r227, %r226;
	min.s32 	%r229, %r213, %r228;
	st.shared.u32 	[%r38+16512], %r229;
	ld.shared.u32 	%r230, [%r36+300];
	ld.shared.u32 	%r231, [%r54+5632];
	add.s32 	%r232, %r231, %r230;
	min.s32 	%r233, %r217, %r232;
	st.shared.u32 	[%r38], %r233;
	ld.shared.u32 	%r234, [%r36+300];
	ld.shared.u32 	%r235, [%r54+5760];
	add.s32 	%r236, %r235, %r234;
	min.s32 	%r237, %r221, %r236;
	st.shared.u32 	[%r38+128], %r237;
	ld.shared.u32 	%r238, [%r36+16684];
	ld.shared.u32 	%r239, [%r54+5632];
	add.s32 	%r240, %r239, %r238;
	min.s32 	%r241, %r225, %r240;
	st.shared.u32 	[%r38+16384], %r241;
	ld.shared.u32 	%r242, [%r36+16684];
	ld.shared.u32 	%r243, [%r54+5760];
	add.s32 	%r244, %r243, %r242;
	min.s32 	%r245, %r229, %r244;
	st.shared.u32 	[%r38+16512], %r245;
	ld.shared.u32 	%r246, [%r36+304];
	ld.shared.u32 	%r247, [%r54+6144];
	add.s32 	%r248, %r247, %r246;
	min.s32 	%r249, %r233, %r248;
	st.shared.u32 	[%r38], %r249;
	ld.shared.u32 	%r250, [%r36+304];
	ld.shared.u32 	%r251, [%r54+6272];
	add.s32 	%r252, %r251, %r250;
	min.s32 	%r253, %r237, %r252;
	st.shared.u32 	[%r38+128], %r253;
	ld.shared.u32 	%r254, [%r36+16688];
	ld.shared.u32 	%r255, [%r54+6144];
	add.s32 	%r256, %r255, %r254;
	min.s32 	%r257, %r241, %r256;
	st.shared.u32 	[%r38+16384], %r257;
	ld.shared.u32 	%r258, [%r36+16688];
	ld.shared.u32 	%r259, [%r54+6272];
	add.s32 	%r260, %r259, %r258;
	min.s32 	%r261, %r245, %r260;
	st.shared.u32 	[%r38+16512], %r261;
	ld.shared.u32 	%r262, [%r36+308];
	ld.shared.u32 	%r263, [%r54+6656];
	add.s32 	%r264, %r263, %r262;
	min.s32 	%r265, %r249, %r264;
	st.shared.u32 	[%r38], %r265;
	ld.shared.u32 	%r266, [%r36+308];
	ld.shared.u32 	%r267, [%r54+6784];
	add.s32 	%r268, %r267, %r266;
	min.s32 	%r269, %r253, %r268;
	st.shared.u32 	[%r38+128], %r269;
	ld.shared.u32 	%r270, [%r36+16692];
	ld.shared.u32 	%r271, [%r54+6656];
	add.s32 	%r272, %r271, %r270;
	min.s32 	%r273, %r257, %r272;
	st.shared.u32 	[%r38+16384], %r273;
	ld.shared.u32 	%r274, [%r36+16692];
	ld.shared.u32 	%r275, [%r54+6784];
	add.s32 	%r276, %r275, %r274;
	min.s32 	%r277, %r261, %r276;
	st.shared.u32 	[%r38+16512], %r277;
	ld.shared.u32 	%r278, [%r36+312];
	ld.shared.u32 	%r279, [%r54+7168];
	add.s32 	%r280, %r279, %r278;
	min.s32 	%r281, %r265, %r280;
	st.shared.u32 	[%r38], %r281;
	ld.shared.u32 	%r282, [%r36+312];
	ld.shared.u32 	%r283, [%r54+7296];
	add.s32 	%r284, %r283, %r282;
	min.s32 	%r285, %r269, %r284;
	st.shared.u32 	[%r38+128], %r285;
	ld.shared.u32 	%r286, [%r36+16696];
	ld.shared.u32 	%r287, [%r54+7168];
	add.s32 	%r288, %r287, %r286;
	min.s32 	%r289, %r273, %r288;
	st.shared.u32 	[%r38+16384], %r289;
	ld.shared.u32 	%r290, [%r36+16696];
	ld.shared.u32 	%r291, [%r54+7296];
	add.s32 	%r292, %r291, %r290;
	min.s32 	%r293, %r277, %r292;
	st.shared.u32 	[%r38+16512], %r293;
	ld.shared.u32 	%r294, [%r36+316];
	ld.shared.u32 	%r295, [%r54+7680];
	add.s32 	%r296, %r295, %r294;
	min.s32 	%r297, %r281, %r296;
	st.shared.u32 	[%r38], %r297;
	ld.shared.u32 	%r298, [%r36+316];
	ld.shared.u32 	%r299, [%r54+7808];
	add.s32 	%r300, %r299, %r298;
	min.s32 	%r301, %r285, %r300;
	st.shared.u32 	[%r38+128], %r301;
	ld.shared.u32 	%r302, [%r36+16700];
	ld.shared.u32 	%r303, [%r54+7680];
	add.s32 	%r304, %r303, %r302;
	min.s32 	%r305, %r289, %r304;
	st.shared.u32 	[%r38+16384], %r305;
	ld.shared.u32 	%r306, [%r36+16700];
	ld.shared.u32 	%r307, [%r54+7808];
	add.s32 	%r308, %r307, %r306;
	min.s32 	%r309, %r293, %r308;
	st.shared.u32 	[%r38+16512], %r309;
	ld.shared.u32 	%r310, [%r36+320];
	ld.shared.u32 	%r311, [%r54+8192];
	add.s32 	%r312, %r311, %r310;
	min.s32 	%r313, %r297, %r312;
	st.shared.u32 	[%r38], %r313;
	ld.shared.u32 	%r314, [%r36+320];
	ld.shared.u32 	%r315, [%r54+8320];
	add.s32 	%r316, %r315, %r314;
	min.s32 	%r317, %r301, %r316;
	st.shared.u32 	[%r38+128], %r317;
	ld.shared.u32 	%r318, [%r36+16704];
	ld.shared.u32 	%r319, [%r54+8192];
	add.s32 	%r320, %r319, %r318;
	min.s32 	%r321, %r305, %r320;
	st.shared.u32 	[%r38+16384], %r321;
	ld.shared.u32 	%r322, [%r36+16704];
	ld.shared.u32 	%r323, [%r54+8320];
	add.s32 	%r324, %r323, %r322;
	min.s32 	%r325, %r309, %r324;
	st.shared.u32 	[%r38+16512], %r325;
	ld.shared.u32 	%r326, [%r36+324];
	ld.shared.u32 	%r327, [%r54+8704];
	add.s32 	%r328, %r327, %r326;
	min.s32 	%r329, %r313, %r328;
	st.shared.u32 	[%r38], %r329;
	ld.shared.u32 	%r330, [%r36+324];
	ld.shared.u32 	%r331, [%r54+8832];
	add.s32 	%r332, %r331, %r330;
	min.s32 	%r333, %r317, %r332;
	st.shared.u32 	[%r38+128], %r333;
	ld.shared.u32 	%r334, [%r36+16708];
	ld.shared.u32 	%r335, [%r54+8704];
	add.s32 	%r336, %r335, %r334;
	min.s32 	%r337, %r321, %r336;
	st.shared.u32 	[%r38+16384], %r337;
	ld.shared.u32 	%r338, [%r36+16708];
	ld.shared.u32 	%r339, [%r54+8832];
	add.s32 	%r340, %r339, %r338;
	min.s32 	%r341, %r325, %r340;
	st.shared.u32 	[%r38+16512], %r341;
	ld.shared.u32 	%r342, [%r36+328];
	ld.shared.u32 	%r343, [%r54+9216];
	add.s32 	%r344, %r343, %r342;
	min.s32 	%r345, %r329, %r344;
	st.shared.u32 	[%r38], %r345;
	ld.shared.u32 	%r346, [%r36+328];
	ld.shared.u32 	%r347, [%r54+9344];
	add.s32 	%r348, %r347, %r346;
	min.s32 	%r349, %r333, %r348;
	st.shared.u32 	[%r38+128], %r349;
	ld.shared.u32 	%r350, [%r36+16712];
	ld.shared.u32 	%r351, [%r54+9216];
	add.s32 	%r352, %r351, %r350;
	min.s32 	%r353, %r337, %r352;
	st.shared.u32 	[%r38+16384], %r353;
	ld.shared.u32 	%r354, [%r36+16712];
	ld.shared.u32 	%r355, [%r54+9344];
	add.s32 	%r356, %r355, %r354;
	min.s32 	%r357, %r341, %r356;
	st.shared.u32 	[%r38+16512], %r357;
	ld.shared.u32 	%r358, [%r36+332];
	ld.shared.u32 	%r359, [%r54+9728];
	add.s32 	%r360, %r359, %r358;
	min.s32 	%r361, %r345, %r360;
	st.shared.u32 	[%r38], %r361;
	ld.shared.u32 	%r362, [%r36+332];
	ld.shared.u32 	%r363, [%r54+9856];
	add.s32 	%r364, %r363, %r362;
	min.s32 	%r365, %r349, %r364;
	st.shared.u32 	[%r38+128], %r365;
	ld.shared.u32 	%r366, [%r36+16716];
	ld.shared.u32 	%r367, [%r54+9728];
	add.s32 	%r368, %r367, %r366;
	min.s32 	%r369, %r353, %r368;
	st.shared.u32 	[%r38+16384], %r369;
	ld.shared.u32 	%r370, [%r36+16716];
	ld.shared.u32 	%r371, [%r54+9856];
	add.s32 	%r372, %r371, %r370;
	min.s32 	%r373, %r357, %r372;
	st.shared.u32 	[%r38+16512], %r373;
	ld.shared.u32 	%r374, [%r36+336];
	ld.shared.u32 	%r375, [%r54+10240];
	add.s32 	%r376, %r375, %r374;
	min.s32 	%r377, %r361, %r376;
	st.shared.u32 	[%r38], %r377;
	ld.shared.u32 	%r378, [%r36+336];
	ld.shared.u32 	%r379, [%r54+10368];
	add.s32 	%r380, %r379, %r378;
	min.s32 	%r381, %r365, %r380;
	st.shared.u32 	[%r38+128], %r381;
	ld.shared.u32 	%r382, [%r36+16720];
	ld.shared.u32 	%r383, [%r54+10240];
	add.s32 	%r384, %r383, %r382;
	min.s32 	%r385, %r369, %r384;
	st.shared.u32 	[%r38+16384], %r385;
	ld.shared.u32 	%r386, [%r36+16720];
	ld.shared.u32 	%r387, [%r54+10368];
	add.s32 	%r388, %r387, %r386;
	min.s32 	%r389, %r373, %r388;
	st.shared.u32 	[%r38+16512], %r389;
	ld.shared.u32 	%r390, [%r36+340];
	ld.shared.u32 	%r391, [%r54+10752];
	add.s32 	%r392, %r391, %r390;
	min.s32 	%r393, %r377, %r392;
	st.shared.u32 	[%r38], %r393;
	ld.shared.u32 	%r394, [%r36+340];
	ld.shared.u32 	%r395, [%r54+10880];
	add.s32 	%r396, %r395, %r394;
	min.s32 	%r397, %r381, %r396;
	st.shared.u32 	[%r38+128], %r397;
	ld.shared.u32 	%r398, [%r36+16724];
	ld.shared.u32 	%r399, [%r54+10752];
	add.s32 	%r400, %r399, %r398;
	min.s32 	%r401, %r385, %r400;
	st.shared.u32 	[%r38+16384], %r401;
	ld.shared.u32 	%r402, [%r36+16724];
	ld.shared.u32 	%r403, [%r54+10880];
	add.s32 	%r404, %r403, %r402;
	min.s32 	%r405, %r389, %r404;
	st.shared.u32 	[%r38+16512], %r405;
	ld.shared.u32 	%r406, [%r36+344];
	ld.shared.u32 	%r407, [%r54+11264];
	add.s32 	%r408, %r407, %r406;
	min.s32 	%r409, %r393, %r408;
	st.shared.u32 	[%r38], %r409;
	ld.shared.u32 	%r410, [%r36+344];
	ld.shared.u32 	%r411, [%r54+11392];
	add.s32 	%r412, %r411, %r410;
	min.s32 	%r413, %r397, %r412;
	st.shared.u32 	[%r38+128], %r413;
	ld.shared.u32 	%r414, [%r36+16728];
	ld.shared.u32 	%r415, [%r54+11264];
	add.s32 	%r416, %r415, %r414;
	min.s32 	%r417, %r401, %r416;
	st.shared.u32 	[%r38+16384], %r417;
	ld.shared.u32 	%r418, [%r36+16728];
	ld.shared.u32 	%r419, [%r54+11392];
	add.s32 	%r420, %r419, %r418;
	min.s32 	%r421, %r405, %r420;
	st.shared.u32 	[%r38+16512], %r421;
	ld.shared.u32 	%r422, [%r36+348];
	ld.shared.u32 	%r423, [%r54+11776];
	add.s32 	%r424, %r423, %r422;
	min.s32 	%r425, %r409, %r424;
	st.shared.u32 	[%r38], %r425;
	ld.shared.u32 	%r426, [%r36+348];
	ld.shared.u32 	%r427, [%r54+11904];
	add.s32 	%r428, %r427, %r426;
	min.s32 	%r429, %r413, %r428;
	st.shared.u32 	[%r38+128], %r429;
	ld.shared.u32 	%r430, [%r36+16732];
	ld.shared.u32 	%r431, [%r54+11776];
	add.s32 	%r432, %r431, %r430;
	min.s32 	%r433, %r417, %r432;
	st.shared.u32 	[%r38+16384], %r433;
	ld.shared.u32 	%r434, [%r36+16732];
	ld.shared.u32 	%r435, [%r54+11904];
	add.s32 	%r436, %r435, %r434;
	min.s32 	%r437, %r421, %r436;
	st.shared.u32 	[%r38+16512], %r437;
	ld.shared.u32 	%r438, [%r36+352];
	ld.shared.u32 	%r439, [%r54+12288];
	add.s32 	%r440, %r439, %r438;
	min.s32 	%r441, %r425, %r440;
	st.shared.u32 	[%r38], %r441;
	ld.shared.u32 	%r442, [%r36+352];
	ld.shared.u32 	%r443, [%r54+12416];
	add.s32 	%r444, %r443, %r442;
	min.s32 	%r445, %r429, %r444;
	st.shared.u32 	[%r38+128], %r445;
	ld.shared.u32 	%r446, [%r36+16736];
	ld.shared.u32 	%r447, [%r54+12288];
	add.s32 	%r448, %r447, %r446;
	min.s32 	%r449, %r433, %r448;
	st.shared.u32 	[%r38+16384], %r449;
	ld.shared.u32 	%r450, [%r36+16736];
	ld.shared.u32 	%r451, [%r54+12416];
	add.s32 	%r452, %r451, %r450;
	min.s32 	%r453, %r437, %r452;
	st.shared.u32 	[%r38+16512], %r453;
	ld.shared.u32 	%r454, [%r36+356];
	ld.shared.u32 	%r455, [%r54+12800];
	add.s32 	%r456, %r455, %r454;
	min.s32 	%r457, %r441, %r456;
	st.shared.u32 	[%r38], %r457;
	ld.shared.u32 	%r458, [%r36+356];
	ld.shared.u32 	%r459, [%r54+12928];
	add.s32 	%r460, %r459, %r458;
	min.s32 	%r461, %r445, %r460;
	st.shared.u32 	[%r38+128], %r461;
	ld.shared.u32 	%r462, [%r36+16740];
	ld.shared.u32 	%r463, [%r54+12800];
	add.s32 	%r464, %r463, %r462;
	min.s32 	%r465, %r449, %r464;
	st.shared.u32 	[%r38+16384], %r465;
	ld.shared.u32 	%r466, [%r36+16740];
	ld.shared.u32 	%r467, [%r54+12928];
	add.s32 	%r468, %r467, %r466;
	min.s32 	%r469, %r453, %r468;
	st.shared.u32 	[%r38+16512], %r469;
	ld.shared.u32 	%r470, [%r36+360];
	ld.shared.u32 	%r471, [%r54+13312];
	add.s32 	%r472, %r471, %r470;
	min.s32 	%r473, %r457, %r472;
	st.shared.u32 	[%r38], %r473;
	ld.shared.u32 	%r474, [%r36+360];
	ld.shared.u32 	%r475, [%r54+13440];
	add.s32 	%r476, %r475, %r474;
	min.s32 	%r477, %r461, %r476;
	st.shared.u32 	[%r38+128], %r477;
	ld.shared.u32 	%r478, [%r36+16744];
	ld.shared.u32 	%r479, [%r54+13312];
	add.s32 	%r480, %r479, %r478;
	min.s32 	%r481, %r465, %r480;
	st.shared.u32 	[%r38+16384], %r481;
	ld.shared.u32 	%r482, [%r36+16744];
	ld.shared.u32 	%r483, [%r54+13440];
	add.s32 	%r484, %r483, %r482;
	min.s32 	%r485, %r469, %r484;
	st.shared.u32 	[%r38+16512], %r485;
	ld.shared.u32 	%r486, [%r36+364];
	ld.shared.u32 	%r487, [%r54+13824];
	add.s32 	%r488, %r487, %r486;
	min.s32 	%r489, %r473, %r488;
	st.shared.u32 	[%r38], %r489;
	ld.shared.u32 	%r490, [%r36+364];
	ld.shared.u32 	%r491, [%r54+13952];
	add.s32 	%r492, %r491, %r490;
	min.s32 	%r493, %r477, %r492;
	st.shared.u32 	[%r38+128], %r493;
	ld.shared.u32 	%r494, [%r36+16748];
	ld.shared.u32 	%r495, [%r54+13824];
	add.s32 	%r496, %r495, %r494;
	min.s32 	%r497, %r481, %r496;
	st.shared.u32 	[%r38+16384], %r497;
	ld.shared.u32 	%r498, [%r36+16748];
	ld.shared.u32 	%r499, [%r54+13952];
	add.s32 	%r500, %r499, %r498;
	min.s32 	%r501, %r485, %r500;
	st.shared.u32 	[%r38+16512], %r501;
	ld.shared.u32 	%r502, [%r36+368];
	ld.shared.u32 	%r503, [%r54+14336];
	add.s32 	%r504, %r503, %r502;
	min.s32 	%r505, %r489, %r504;
	st.shared.u32 	[%r38], %r505;
	ld.shared.u32 	%r506, [%r36+368];
	ld.shared.u32 	%r507, [%r54+14464];
	add.s32 	%r508, %r507, %r506;
	min.s32 	%r509, %r493, %r508;
	st.shared.u32 	[%r38+128], %r509;
	ld.shared.u32 	%r510, [%r36+16752];
	ld.shared.u32 	%r511, [%r54+14336];
	add.s32 	%r512, %r511, %r510;
	min.s32 	%r513, %r497, %r512;
	st.shared.u32 	[%r38+16384], %r513;
	ld.shared.u32 	%r514, [%r36+16752];
	ld.shared.u32 	%r515, [%r54+14464];
	add.s32 	%r516, %r515, %r514;
	min.s32 	%r517, %r501, %r516;
	st.shared.u32 	[%r38+16512], %r517;
	ld.shared.u32 	%r518, [%r36+372];
	ld.shared.u32 	%r519, [%r54+14848];
	add.s32 	%r520, %r519, %r518;
	min.s32 	%r521, %r505, %r520;
	st.shared.u32 	[%r38], %r521;
	ld.shared.u32 	%r522, [%r36+372];
	ld.shared.u32 	%r523, [%r54+14976];
	add.s32 	%r524, %r523, %r522;
	min.s32 	%r525, %r509, %r524;
	st.shared.u32 	[%r38+128], %r525;
	ld.shared.u32 	%r526, [%r36+16756];
	ld.shared.u32 	%r527, [%r54+14848];
	add.s32 	%r528, %r527, %r526;
	min.s32 	%r529, %r513, %r528;
	st.shared.u32 	[%r38+16384], %r529;
	ld.shared.u32 	%r530, [%r36+16756];
	ld.shared.u32 	%r531, [%r54+14976];
	add.s32 	%r532, %r531, %r530;
	min.s32 	%r533, %r517, %r532;
	st.shared.u32 	[%r38+16512], %r533;
	ld.shared.u32 	%r534, [%r36+376];
	ld.shared.u32 	%r535, [%r54+15360];
	add.s32 	%r536, %r535, %r534;
	min.s32 	%r537, %r521, %r536;
	st.shared.u32 	[%r38], %r537;
	ld.shared.u32 	%r538, [%r36+376];
	ld.shared.u32 	%r539, [%r54+15488];
	add.s32 	%r540, %r539, %r538;
	min.s32 	%r541, %r525, %r540;
	st.shared.u32 	[%r38+128], %r541;
	ld.shared.u32 	%r542, [%r36+16760];
	ld.shared.u32 	%r543, [%r54+15360];
	add.s32 	%r544, %r543, %r542;
	min.s32 	%r545, %r529, %r544;
	st.shared.u32 	[%r38+16384], %r545;
	ld.shared.u32 	%r546, [%r36+16760];
	ld.shared.u32 	%r547, [%r54+15488];
	add.s32 	%r548, %r547, %r546;
	min.s32 	%r549, %r533, %r548;
	st.shared.u32 	[%r38+16512], %r549;
	ld.shared.u32 	%r550, [%r36+380];
	ld.shared.u32 	%r551, [%r54+15872];
	add.s32 	%r552, %r551, %r550;
	min.s32 	%r553, %r537, %r552;
	st.shared.u32 	[%r38], %r553;
	ld.shared.u32 	%r554, [%r36+380];
	ld.shared.u32 	%r555, [%r54+16000];
	add.s32 	%r556, %r555, %r554;
	min.s32 	%r557, %r541, %r556;
	st.shared.u32 	[%r38+128], %r557;
	ld.shared.u32 	%r558, [%r36+16764];
	ld.shared.u32 	%r559, [%r54+15872];
	add.s32 	%r560, %r559, %r558;
	min.s32 	%r561, %r545, %r560;
	st.shared.u32 	[%r38+16384], %r561;
	ld.shared.u32 	%r562, [%r36+16764];
	ld.shared.u32 	%r563, [%r54+16000];
	add.s32 	%r564, %r563, %r562;
	min.s32 	%r565, %r549, %r564;
	st.shared.u32 	[%r38+16512], %r565;
	ld.shared.u32 	%r566, [%r36+384];
	ld.shared.u32 	%r567, [%r54+16384];
	add.s32 	%r568, %r567, %r566;
	min.s32 	%r569, %r553, %r568;
	st.shared.u32 	[%r38], %r569;
	ld.shared.u32 	%r570, [%r36+384];
	ld.shared.u32 	%r571, [%r54+16512];
	add.s32 	%r572, %r571, %r570;
	min.s32 	%r573, %r557, %r572;
	st.shared.u32 	[%r38+128], %r573;
	ld.shared.u32 	%r574, [%r36+16768];
	ld.shared.u32 	%r575, [%r54+16384];
	add.s32 	%r576, %r575, %r574;
	min.s32 	%r577, %r561, %r576;
	st.shared.u32 	[%r38+16384], %r577;
	ld.shared.u32 	%r578, [%r36+16768];
	ld.shared.u32 	%r579, [%r54+16512];
	add.s32 	%r580, %r579, %r578;
	min.s32 	%r581, %r565, %r580;
	st.shared.u32 	[%r38+16512], %r581;
	ld.shared.u32 	%r582, [%r36+388];
	ld.shared.u32 	%r583, [%r54+16896];
	add.s32 	%r584, %r583, %r582;
	min.s32 	%r585, %r569, %r584;
	st.shared.u32 	[%r38], %r585;
	ld.shared.u32 	%r586, [%r36+388];
	ld.shared.u32 	%r587, [%r54+17024];
	add.s32 	%r588, %r587, %r586;
	min.s32 	%r589, %r573, %r588;
	st.shared.u32 	[%r38+128], %r589;
	ld.shared.u32 	%r590, [%r36+16772];
	ld.shared.u32 	%r591, [%r54+16896];
	add.s32 	%r592, %r591, %r590;
	min.s32 	%r593, %r577, %r592;
	st.shared.u32 	[%r38+16384], %r593;
	ld.shared.u32 	%r594, [%r36+16772];
	ld.shared.u32 	%r595, [%r54+17024];
	add.s32 	%r596, %r595, %r594;
	min.s32 	%r597, %r581, %r596;
	st.shared.u32 	[%r38+16512], %r597;
	ld.shared.u32 	%r598, [%r36+392];
	ld.shared.u32 	%r599, [%r54+17408];
	add.s32 	%r600, %r599, %r598;
	min.s32 	%r601, %r585, %r600;
	st.shared.u32 	[%r38], %r601;
	ld.shared.u32 	%r602, [%r36+392];
	ld.shared.u32 	%r603, [%r54+17536];
	add.s32 	%r604, %r603, %r602;
	min.s32 	%r605, %r589, %r604;
	st.shared.u32 	[%r38+128], %r605;
	ld.shared.u32 	%r606, [%r36+16776];
	ld.shared.u32 	%r607, [%r54+17408];
	add.s32 	%r608, %r607, %r606;
	min.s32 	%r609, %r593, %r608;
	st.shared.u32 	[%r38+16384], %r609;
	ld.shared.u32 	%r610, [%r36+16776];
	ld.shared.u32 	%r611, [%r54+17536];
	add.s32 	%r612, %r611, %r610;
	min.s32 	%r613, %r597, %r612;
	st.shared.u32 	[%r38+16512], %r613;
	ld.shared.u32 	%r614, [%r36+396];
	ld.shared.u32 	%r615, [%r54+17920];
	add.s32 	%r616, %r615, %r614;
	min.s32 	%r617, %r601, %r616;
	st.shared.u32 	[%r38], %r617;
	ld.shared.u32 	%r618, [%r36+396];
	ld.shared.u32 	%r619, [%r54+18048];
	add.s32 	%r620, %r619, %r618;
	min.s32 	%r621, %r605, %r620;
	st.shared.u32 	[%r38+128], %r621;
	ld.shared.u32 	%r622, [%r36+16780];
	ld.shared.u32 	%r623, [%r54+17920];
	add.s32 	%r624, %r623, %r622;
	min.s32 	%r625, %r609, %r624;
	st.shared.u32 	[%r38+16384], %r625;
	ld.shared.u32 	%r626, [%r36+16780];
	ld.shared.u32 	%r627, [%r54+18048];
	add.s32 	%r628, %r627, %r626;
	min.s32 	%r629, %r613, %r628;
	st.shared.u32 	[%r38+16512], %r629;
	ld.shared.u32 	%r630, [%r36+400];
	ld.shared.u32 	%r631, [%r54+18432];
	add.s32 	%r632, %r631, %r630;
	min.s32 	%r633, %r617, %r632;
	st.shared.u32 	[%r38], %r633;
	ld.shared.u32 	%r634, [%r36+400];
	ld.shared.u32 	%r635, [%r54+18560];
	add.s32 	%r636, %r635, %r634;
	min.s32 	%r637, %r621, %r636;
	st.shared.u32 	[%r38+128], %r637;
	ld.shared.u32 	%r638, [%r36+16784];
	ld.shared.u32 	%r639, [%r54+18432];
	add.s32 	%r640, %r639, %r638;
	min.s32 	%r641, %r625, %r640;
	st.shared.u32 	[%r38+16384], %r641;
	ld.shared.u32 	%r642, [%r36+16784];
	ld.shared.u32 	%r643, [%r54+18560];
	add.s32 	%r644, %r643, %r642;
	min.s32 	%r645, %r629, %r644;
	st.shared.u32 	[%r38+16512], %r645;
	ld.shared.u32 	%r646, [%r36+404];
	ld.shared.u32 	%r647, [%r54+18944];
	add.s32 	%r648, %r647, %r646;
	min.s32 	%r649, %r633, %r648;
	st.shared.u32 	[%r38], %r649;
	ld.shared.u32 	%r650, [%r36+404];
	ld.shared.u32 	%r651, [%r54+19072];
	add.s32 	%r652, %r651, %r650;
	min.s32 	%r653, %r637, %r652;
	st.shared.u32 	[%r38+128], %r653;
	ld.shared.u32 	%r654, [%r36+16788];
	ld.shared.u32 	%r655, [%r54+18944];
	add.s32 	%r656, %r655, %r654;
	min.s32 	%r657, %r641, %r656;
	st.shared.u32 	[%r38+16384], %r657;
	ld.shared.u32 	%r658, [%r36+16788];
	ld.shared.u32 	%r659, [%r54+19072];
	add.s32 	%r660, %r659, %r658;
	min.s32 	%r661, %r645, %r660;
	st.shared.u32 	[%r38+16512], %r661;
	ld.shared.u32 	%r662, [%r36+408];
	ld.shared.u32 	%r663, [%r54+19456];
	add.s32 	%r664, %r663, %r662;
	min.s32 	%r665, %r649, %r664;
	st.shared.u32 	[%r38], %r665;
	ld.shared.u32 	%r666, [%r36+408];
	ld.shared.u32 	%r667, [%r54+19584];
	add.s32 	%r668, %r667, %r666;
	min.s32 	%r669, %r653, %r668;
	st.shared.u32 	[%r38+128], %r669;
	ld.shared.u32 	%r670, [%r36+16792];
	ld.shared.u32 	%r671, [%r54+19456];
	add.s32 	%r672, %r671, %r670;
	min.s32 	%r673, %r657, %r672;
	st.shared.u32 	[%r38+16384], %r673;
	ld.shared.u32 	%r674, [%r36+16792];
	ld.shared.u32 	%r675, [%r54+19584];
	add.s32 	%r676, %r675, %r674;
	min.s32 	%r677, %r661, %r676;
	st.shared.u32 	[%r38+16512], %r677;
	ld.shared.u32 	%r678, [%r36+412];
	ld.shared.u32 	%r679, [%r54+19968];
	add.s32 	%r680, %r679, %r678;
	min.s32 	%r681, %r665, %r680;
	st.shared.u32 	[%r38], %r681;
	ld.shared.u32 	%r682, [%r36+412];
	ld.shared.u32 	%r683, [%r54+20096];
	add.s32 	%r684, %r683, %r682;
	min.s32 	%r685, %r669, %r684;
	st.shared.u32 	[%r38+128], %r685;
	ld.shared.u32 	%r686, [%r36+16796];
	ld.shared.u32 	%r687, [%r54+19968];
	add.s32 	%r688, %r687, %r686;
	min.s32 	%r689, %r673, %r688;
	st.shared.u32 	[%r38+16384], %r689;
	ld.shared.u32 	%r690, [%r36+16796];
	ld.shared.u32 	%r691, [%r54+20096];
	add.s32 	%r692, %r691, %r690;
	min.s32 	%r693, %r677, %r692;
	st.shared.u32 	[%r38+16512], %r693;
	ld.shared.u32 	%r694, [%r36+416];
	ld.shared.u32 	%r695, [%r54+20480];
	add.s32 	%r696, %r695, %r694;
	min.s32 	%r697, %r681, %r696;
	st.shared.u32 	[%r38], %r697;
	ld.shared.u32 	%r698, [%r36+416];
	ld.shared.u32 	%r699, [%r54+20608];
	add.s32 	%r700, %r699, %r698;
	min.s32 	%r701, %r685, %r700;
	st.shared.u32 	[%r38+128], %r701;
	ld.shared.u32 	%r702, [%r36+16800];
	ld.shared.u32 	%r703, [%r54+20480];
	add.s32 	%r704, %r703, %r702;
	min.s32 	%r705, %r689, %r704;
	st.shared.u32 	[%r38+16384], %r705;
	ld.shared.u32 	%r706, [%r36+16800];
	ld.shared.u32 	%r707, [%r54+20608];
	add.s32 	%r708, %r707, %r706;
	min.s32 	%r709, %r693, %r708;
	st.shared.u32 	[%r38+16512], %r709;
	ld.shared.u32 	%r710, [%r36+420];
	ld.shared.u32 	%r711, [%r54+20992];
	add.s32 	%r712, %r711, %r710;
	min.s32 	%r713, %r697, %r712;
	st.shared.u32 	[%r38], %r713;
	ld.shared.u32 	%r714, [%r36+420];
	ld.shared.u32 	%r715, [%r54+21120];
	add.s32 	%r716, %r715, %r714;
	min.s32 	%r717, %r701, %r716;
	st.shared.u32 	[%r38+128], %r717;
	ld.shared.u32 	%r718, [%r36+16804];
	ld.shared.u32 	%r719, [%r54+20992];
	add.s32 	%r720, %r719, %r718;
	min.s32 	%r721, %r705, %r720;
	st.shared.u32 	[%r38+16384], %r721;
	ld.shared.u32 	%r722, [%r36+16804];
	ld.shared.u32 	%r723, [%r54+21120];
	add.s32 	%r724, %r723, %r722;
	min.s32 	%r725, %r709, %r724;
	st.shared.u32 	[%r38+16512], %r725;
	ld.shared.u32 	%r726, [%r36+424];
	ld.shared.u32 	%r727, [%r54+21504];
	add.s32 	%r728, %r727, %r726;
	min.s32 	%r729, %r713, %r728;
	st.shared.u32 	[%r38], %r729;
	ld.shared.u32 	%r730, [%r36+424];
	ld.shared.u32 	%r731, [%r54+21632];
	add.s32 	%r732, %r731, %r730;
	min.s32 	%r733, %r717, %r732;
	st.shared.u32 	[%r38+128], %r733;
	ld.shared.u32 	%r734, [%r36+16808];
	ld.shared.u32 	%r735, [%r54+21504];
	add.s32 	%r736, %r735, %r734;
	min.s32 	%r737, %r721, %r736;
	st.shared.u32 	[%r38+16384], %r737;
	ld.shared.u32 	%r738, [%r36+16808];
	ld.shared.u32 	%r739, [%r54+21632];
	add.s32 	%r740, %r739, %r738;
	min.s32 	%r741, %r725, %r740;
	st.shared.u32 	[%r38+16512], %r741;
	ld.shared.u32 	%r742, [%r36+428];
	ld.shared.u32 	%r743, [%r54+22016];
	add.s32 	%r744, %r743, %r742;
	min.s32 	%r745, %r729, %r744;
	st.shared.u32 	[%r38], %r745;
	ld.shared.u32 	%r746, [%r36+428];
	ld.shared.u32 	%r747, [%r54+22144];
	add.s32 	%r748, %r747, %r746;
	min.s32 	%r749, %r733, %r748;
	st.shared.u32 	[%r38+128], %r749;
	ld.shared.u32 	%r750, [%r36+16812];
	ld.shared.u32 	%r751, [%r54+22016];
	add.s32 	%r752, %r751, %r750;
	min.s32 	%r753, %r737, %r752;
	st.shared.u32 	[%r38+16384], %r753;
	ld.shared.u32 	%r754, [%r36+16812];
	ld.shared.u32 	%r755, [%r54+22144];
	add.s32 	%r756, %r755, %r754;
	min.s32 	%r757, %r741, %r756;
	st.shared.u32 	[%r38+16512], %r757;
	ld.shared.u32 	%r758, [%r36+432];
	ld.shared.u32 	%r759, [%r54+22528];
	add.s32 	%r760, %r759, %r758;
	min.s32 	%r761, %r745, %r760;
	st.shared.u32 	[%r38], %r761;
	ld.shared.u32 	%r762, [%r36+432];
	ld.shared.u32 	%r763, [%r54+22656];
	add.s32 	%r764, %r763, %r762;
	min.s32 	%r765, %r749, %r764;
	st.shared.u32 	[%r38+128], %r765;
	ld.shared.u32 	%r766, [%r36+16816];
	ld.shared.u32 	%r767, [%r54+22528];
	add.s32 	%r768, %r767, %r766;
	min.s32 	%r769, %r753, %r768;
	st.shared.u32 	[%r38+16384], %r769;
	ld.shared.u32 	%r770, [%r36+16816];
	ld.shared.u32 	%r771, [%r54+22656];
	add.s32 	%r772, %r771, %r770;
	min.s32 	%r773, %r757, %r772;
	st.shared.u32 	[%r38+16512], %r773;
	ld.shared.u32 	%r774, [%r36+436];
	ld.shared.u32 	%r775, [%r54+23040];
	add.s32 	%r776, %r775, %r774;
	min.s32 	%r777, %r761, %r776;
	st.shared.u32 	[%r38], %r777;
	ld.shared.u32 	%r778, [%r36+436];
	ld.shared.u32 	%r779, [%r54+23168];
	add.s32 	%r780, %r779, %r778;
	min.s32 	%r781, %r765, %r780;
	st.shared.u32 	[%r38+128], %r781;
	ld.shared.u32 	%r782, [%r36+16820];
	ld.shared.u32 	%r783, [%r54+23040];
	add.s32 	%r784, %r783, %r782;
	min.s32 	%r785, %r769, %r784;
	st.shared.u32 	[%r38+16384], %r785;
	ld.shared.u32 	%r786, [%r36+16820];
	ld.shared.u32 	%r787, [%r54+23168];
	add.s32 	%r788, %r787, %r786;
	min.s32 	%r789, %r773, %r788;
	st.shared.u32 	[%r38+16512], %r789;
	ld.shared.u32 	%r790, [%r36+440];
	ld.shared.u32 	%r791, [%r54+23552];
	add.s32 	%r792, %r791, %r790;
	min.s32 	%r793, %r777, %r792;
	st.shared.u32 	[%r38], %r793;
	ld.shared.u32 	%r794, [%r36+440];
	ld.shared.u32 	%r795, [%r54+23680];
	add.s32 	%r796, %r795, %r794;
	min.s32 	%r797, %r781, %r796;
	st.shared.u32 	[%r38+128], %r797;
	ld.shared.u32 	%r798, [%r36+16824];
	ld.shared.u32 	%r799, [%r54+23552];
	add.s32 	%r800, %r799, %r798;
	min.s32 	%r801, %r785, %r800;
	st.shared.u32 	[%r38+16384], %r801;
	ld.shared.u32 	%r802, [%r36+16824];
	ld.shared.u32 	%r803, [%r54+23680];
	add.s32 	%r804, %r803, %r802;
	min.s32 	%r805, %r789, %r804;
	st.shared.u32 	[%r38+16512], %r805;
	ld.shared.u32 	%r806, [%r36+444];
	ld.shared.u32 	%r807, [%r54+24064];
	add.s32 	%r808, %r807, %r806;
	min.s32 	%r809, %r793, %r808;
	st.shared.u32 	[%r38], %r809;
	ld.shared.u32 	%r810, [%r36+444];
	ld.shared.u32 	%r811, [%r54+24192];
	add.s32 	%r812, %r811, %r810;
	min.s32 	%r813, %r797, %r812;
	st.shared.u32 	[%r38+128], %r813;
	ld.shared.u32 	%r814, [%r36+16828];
	ld.shared.u32 	%r815, [%r54+24064];
	add.s32 	%r816, %r815, %r814;
	min.s32 	%r817, %r801, %r816;
	st.shared.u32 	[%r38+16384], %r817;
	ld.shared.u32 	%r818, [%r36+16828];
	ld.shared.u32 	%r819, [%r54+24192];
	add.s32 	%r820, %r819, %r818;
	min.s32 	%r821, %r805, %r820;
	st.shared.u32 	[%r38+16512], %r821;
	ld.shared.u32 	%r822, [%r36+448];
	ld.shared.u32 	%r823, [%r54+24576];
	add.s32 	%r824, %r823, %r822;
	min.s32 	%r825, %r809, %r824;
	st.shared.u32 	[%r38], %r825;
	ld.shared.u32 	%r826, [%r36+448];
	ld.shared.u32 	%r827, [%r54+24704];
	add.s32 	%r828, %r827, %r826;
	min.s32 	%r829, %r813, %r828;
	st.shared.u32 	[%r38+128], %r829;
	ld.shared.u32 	%r830, [%r36+16832];
	ld.shared.u32 	%r831, [%r54+24576];
	add.s32 	%r832, %r831, %r830;
	min.s32 	%r833, %r817, %r832;
	st.shared.u32 	[%r38+16384], %r833;
	ld.shared.u32 	%r834, [%r36+16832];
	ld.shared.u32 	%r835, [%r54+24704];
	add.s32 	%r836, %r835, %r834;
	min.s32 	%r837, %r821, %r836;
	st.shared.u32 	[%r38+16512], %r837;
	ld.shared.u32 	%r838, [%r36+452];
	ld.shared.u32 	%r839, [%r54+25088];
	add.s32 	%r840, %r839, %r838;
	min.s32 	%r841, %r825, %r840;
	st.shared.u32 	[%r38], %r841;
	ld.shared.u32 	%r842, [%r36+452];
	ld.shared.u32 	%r843, [%r54+25216];
	add.s32 	%r844, %r843, %r842;
	min.s32 	%r845, %r829, %r844;
	st.shared.u32 	[%r38+128], %r845;
	ld.shared.u32 	%r846, [%r36+16836];
	ld.shared.u32 	%r847, [%r54+25088];
	add.s32 	%r848, %r847, %r846;
	min.s32 	%r849, %r833, %r848;
	st.shared.u32 	[%r38+16384], %r849;
	ld.shared.u32 	%r850, [%r36+16836];
	ld.shared.u32 	%r851, [%r54+25216];
	add.s32 	%r852, %r851, %r850;
	min.s32 	%r853, %r837, %r852;
	st.shared.u32 	[%r38+16512], %r853;
	ld.shared.u32 	%r854, [%r36+456];
	ld.shared.u32 	%r855, [%r54+25600];
	add.s32 	%r856, %r855, %r854;
	min.s32 	%r857, %r841, %r856;
	st.shared.u32 	[%r38], %r857;
	ld.shared.u32 	%r858, [%r36+456];
	ld.shared.u32 	%r859, [%r54+25728];
	add.s32 	%r860, %r859, %r858;
	min.s32 	%r861, %r845, %r860;
	st.shared.u32 	[%r38+128], %r861;
	ld.shared.u32 	%r862, [%r36+16840];
	ld.shared.u32 	%r863, [%r54+25600];
	add.s32 	%r864, %r863, %r862;
	min.s32 	%r865, %r849, %r864;
	st.shared.u32 	[%r38+16384], %r865;
	ld.shared.u32 	%r866, [%r36+16840];
	ld.shared.u32 	%r867, [%r54+25728];
	add.s32 	%r868, %r867, %r866;
	min.s32 	%r869, %r853, %r868;
	st.shared.u32 	[%r38+16512], %r869;
	ld.shared.u32 	%r870, [%r36+460];
	ld.shared.u32 	%r871, [%r54+26112];
	add.s32 	%r872, %r871, %r870;
	min.s32 	%r873, %r857, %r872;
	st.shared.u32 	[%r38], %r873;
	ld.shared.u32 	%r874, [%r36+460];
	ld.shared.u32 	%r875, [%r54+26240];
	add.s32 	%r876, %r875, %r874;
	min.s32 	%r877, %r861, %r876;
	st.shared.u32 	[%r38+128], %r877;
	ld.shared.u32 	%r878, [%r36+16844];
	ld.shared.u32 	%r879, [%r54+26112];
	add.s32 	%r880, %r879, %r878;
	min.s32 	%r881, %r865, %r880;
	st.shared.u32 	[%r38+16384], %r881;
	ld.shared.u32 	%r882, [%r36+16844];
	ld.shared.u32 	%r883, [%r54+26240];
	add.s32 	%r884, %r883, %r882;
	min.s32 	%r885, %r869, %r884;
	st.shared.u32 	[%r38+16512], %r885;
	ld.shared.u32 	%r886, [%r36+464];
	ld.shared.u32 	%r887, [%r54+26624];
	add.s32 	%r888, %r887, %r886;
	min.s32 	%r889, %r873, %r888;
	st.shared.u32 	[%r38], %r889;
	ld.shared.u32 	%r890, [%r36+464];
	ld.shared.u32 	%r891, [%r54+26752];
	add.s32 	%r892, %r891, %r890;
	min.s32 	%r893, %r877, %r892;
	st.shared.u32 	[%r38+128], %r893;
	ld.shared.u32 	%r894, [%r36+16848];
	ld.shared.u32 	%r895, [%r54+26624];
	add.s32 	%r896, %r895, %r894;
	min.s32 	%r897, %r881, %r896;
	st.shared.u32 	[%r38+16384], %r897;
	ld.shared.u32 	%r898, [%r36+16848];
	ld.shared.u32 	%r899, [%r54+26752];
	add.s32 	%r900, %r899, %r898;
	min.s32 	%r901, %r885, %r900;
	st.shared.u32 	[%r38+16512], %r901;
	ld.shared.u32 	%r902, [%r36+468];
	ld.shared.u32 	%r903, [%r54+27136];
	add.s32 	%r904, %r903, %r902;
	min.s32 	%r905, %r889, %r904;
	st.shared.u32 	[%r38], %r905;
	ld.shared.u32 	%r906, [%r36+468];
	ld.shared.u32 	%r907, [%r54+27264];
	add.s32 	%r908, %r907, %r906;
	min.s32 	%r909, %r893, %r908;
	st.shared.u32 	[%r38+128], %r909;
	ld.shared.u32 	%r910, [%r36+16852];
	ld.shared.u32 	%r911, [%r54+27136];
	add.s32 	%r912, %r911, %r910;
	min.s32 	%r913, %r897, %r912;
	st.shared.u32 	[%r38+16384], %r913;
	ld.shared.u32 	%r914, [%r36+16852];
	ld.shared.u32 	%r915, [%r54+27264];
	add.s32 	%r916, %r915, %r914;
	min.s32 	%r917, %r901, %r916;
	st.shared.u32 	[%r38+16512], %r917;
	ld.shared.u32 	%r918, [%r36+472];
	ld.shared.u32 	%r919, [%r54+27648];
	add.s32 	%r920, %r919, %r918;
	min.s32 	%r921, %r905, %r920;
	st.shared.u32 	[%r38], %r921;
	ld.shared.u32 	%r922, [%r36+472];
	ld.shared.u32 	%r923, [%r54+27776];
	add.s32 	%r924, %r923, %r922;
	min.s32 	%r925, %r909, %r924;
	st.shared.u32 	[%r38+128], %r925;
	ld.shared.u32 	%r926, [%r36+16856];
	ld.shared.u32 	%r927, [%r54+27648];
	add.s32 	%r928, %r927, %r926;
	min.s32 	%r929, %r913, %r928;
	st.shared.u32 	[%r38+16384], %r929;
	ld.shared.u32 	%r930, [%r36+16856];
	ld.shared.u32 	%r931, [%r54+27776];
	add.s32 	%r932, %r931, %r930;
	min.s32 	%r933, %r917, %r932;
	st.shared.u32 	[%r38+16512], %r933;
	ld.shared.u32 	%r934, [%r36+476];
	ld.shared.u32 	%r935, [%r54+28160];
	add.s32 	%r936, %r935, %r934;
	min.s32 	%r937, %r921, %r936;
	st.shared.u32 	[%r38], %r937;
	ld.shared.u32 	%r938, [%r36+476];
	ld.shared.u32 	%r939, [%r54+28288];
	add.s32 	%r940, %r939, %r938;
	min.s32 	%r941, %r925, %r940;
	st.shared.u32 	[%r38+128], %r941;
	ld.shared.u32 	%r942, [%r36+16860];
	ld.shared.u32 	%r943, [%r54+28160];
	add.s32 	%r944, %r943, %r942;
	min.s32 	%r945, %r929, %r944;
	st.shared.u32 	[%r38+16384], %r945;
	ld.shared.u32 	%r946, [%r36+16860];
	ld.shared.u32 	%r947, [%r54+28288];
	add.s32 	%r948, %r947, %r946;
	min.s32 	%r949, %r933, %r948;
	st.shared.u32 	[%r38+16512], %r949;
	ld.shared.u32 	%r950, [%r36+480];
	ld.shared.u32 	%r951, [%r54+28672];
	add.s32 	%r952, %r951, %r950;
	min.s32 	%r953, %r937, %r952;
	st.shared.u32 	[%r38], %r953;
	ld.shared.u32 	%r954, [%r36+480];
	ld.shared.u32 	%r955, [%r54+28800];
	add.s32 	%r956, %r955, %r954;
	min.s32 	%r957, %r941, %r956;
	st.shared.u32 	[%r38+128], %r957;
	ld.shared.u32 	%r958, [%r36+16864];
	ld.shared.u32 	%r959, [%r54+28672];
	add.s32 	%r960, %r959, %r958;
	min.s32 	%r961, %r945, %r960;
	st.shared.u32 	[%r38+16384], %r961;
	ld.shared.u32 	%r962, [%r36+16864];
	ld.shared.u32 	%r963, [%r54+28800];
	add.s32 	%r964, %r963, %r962;
	min.s32 	%r965, %r949, %r964;
	st.shared.u32 	[%r38+16512], %r965;
	ld.shared.u32 	%r966, [%r36+484];
	ld.shared.u32 	%r967, [%r54+29184];
	add.s32 	%r968, %r967, %r966;
	min.s32 	%r969, %r953, %r968;
	st.shared.u32 	[%r38], %r969;
	ld.shared.u32 	%r970, [%r36+484];
	ld.shared.u32 	%r971, [%r54+29312];
	add.s32 	%r972, %r971, %r970;
	min.s32 	%r973, %r957, %r972;
	st.shared.u32 	[%r38+128], %r973;
	ld.shared.u32 	%r974, [%r36+16868];
	ld.shared.u32 	%r975, [%r54+29184];
	add.s32 	%r976, %r975, %r974;
	min.s32 	%r977, %r961, %r976;
	st.shared.u32 	[%r38+16384], %r977;
	ld.shared.u32 	%r978, [%r36+16868];
	ld.shared.u32 	%r979, [%r54+29312];
	add.s32 	%r980, %r979, %r978;
	min.s32 	%r981, %r965, %r980;
	st.shared.u32 	[%r38+16512], %r981;
	ld.shared.u32 	%r982, [%r36+488];
	ld.shared.u32 	%r983, [%r54+29696];
	add.s32 	%r984, %r983, %r982;
	min.s32 	%r985, %r969, %r984;
	st.shared.u32 	[%r38], %r985;
	ld.shared.u32 	%r986, [%r36+488];
	ld.shared.u32 	%r987, [%r54+29824];
	add.s32 	%r988, %r987, %r986;
	min.s32 	%r989, %r973, %r988;
	st.shared.u32 	[%r38+128], %r989;
	ld.shared.u32 	%r990, [%r36+16872];
	ld.shared.u32 	%r991, [%r54+29696];
	add.s32 	%r992, %r991, %r990;
	min.s32 	%r993, %r977, %r992;
	st.shared.u32 	[%r38+16384], %r993;
	ld.shared.u32 	%r994, [%r36+16872];
	ld.shared.u32 	%r995, [%r54+29824];
	add.s32 	%r996, %r995, %r994;
	min.s32 	%r997, %r981, %r996;
	st.shared.u32 	[%r38+16512], %r997;
	ld.shared.u32 	%r998, [%r36+492];
	ld.shared.u32 	%r999, [%r54+30208];
	add.s32 	%r1000, %r999, %r998;
	min.s32 	%r1001, %r985, %r1000;
	st.shared.u32 	[%r38], %r1001;
	ld.shared.u32 	%r1002, [%r36+492];
	ld.shared.u32 	%r1003, [%r54+30336];
	add.s32 	%r1004, %r1003, %r1002;
	min.s32 	%r1005, %r989, %r1004;
	st.shared.u32 	[%r38+128], %r1005;
	ld.shared.u32 	%r1006, [%r36+16876];
	ld.shared.u32 	%r1007, [%r54+30208];
	add.s32 	%r1008, %r1007, %r1006;
	min.s32 	%r1009, %r993, %r1008;
	st.shared.u32 	[%r38+16384], %r1009;
	ld.shared.u32 	%r1010, [%r36+16876];
	ld.shared.u32 	%r1011, [%r54+30336];
	add.s32 	%r1012, %r1011, %r1010;
	min.s32 	%r1013, %r997, %r1012;
	st.shared.u32 	[%r38+16512], %r1013;
	ld.shared.u32 	%r1014, [%r36+496];
	ld.shared.u32 	%r1015, [%r54+30720];
	add.s32 	%r1016, %r1015, %r1014;
	min.s32 	%r1017, %r1001, %r1016;
	st.shared.u32 	[%r38], %r1017;
	ld.shared.u32 	%r1018, [%r36+496];
	ld.shared.u32 	%r1019, [%r54+30848];
	add.s32 	%r1020, %r1019, %r1018;
	min.s32 	%r1021, %r1005, %r1020;
	st.shared.u32 	[%r38+128], %r1021;
	ld.shared.u32 	%r1022, [%r36+16880];
	ld.shared.u32 	%r1023, [%r54+30720];
	add.s32 	%r1024, %r1023, %r1022;
	min.s32 	%r1025, %r1009, %r1024;
	st.shared.u32 	[%r38+16384], %r1025;
	ld.shared.u32 	%r1026, [%r36+16880];
	ld.shared.u32 	%r1027, [%r54+30848];
	add.s32 	%r1028, %r1027, %r1026;
	min.s32 	%r1029, %r1013, %r1028;
	st.shared.u32 	[%r38+16512], %r1029;
	ld.shared.u32 	%r1030, [%r36+500];
	ld.shared.u32 	%r1031, [%r54+31232];
	add.s32 	%r1032, %r1031, %r1030;
	min.s32 	%r1033, %r1017, %r1032;
	st.shared.u32 	[%r38], %r1033;
	ld.shared.u32 	%r1034, [%r36+500];
	ld.shared.u32 	%r1035, [%r54+31360];
	add.s32 	%r1036, %r1035, %r1034;
	min.s32 	%r1037, %r1021, %r1036;
	st.shared.u32 	[%r38+128], %r1037;
	ld.shared.u32 	%r1038, [%r36+16884];
	ld.shared.u32 	%r1039, [%r54+31232];
	add.s32 	%r1040, %r1039, %r1038;
	min.s32 	%r1041, %r1025, %r1040;
	st.shared.u32 	[%r38+16384], %r1041;
	ld.shared.u32 	%r1042, [%r36+16884];
	ld.shared.u32 	%r1043, [%r54+31360];
	add.s32 	%r1044, %r1043, %r1042;
	min.s32 	%r1045, %r1029, %r1044;
	st.shared.u32 	[%r38+16512], %r1045;
	ld.shared.u32 	%r1046, [%r36+504];
	ld.shared.u32 	%r1047, [%r54+31744];
	add.s32 	%r1048, %r1047, %r1046;
	min.s32 	%r1049, %r1033, %r1048;
	st.shared.u32 	[%r38], %r1049;
	ld.shared.u32 	%r1050, [%r36+504];
	ld.shared.u32 	%r1051, [%r54+31872];
	add.s32 	%r1052, %r1051, %r1050;
	min.s32 	%r1053, %r1037, %r1052;
	st.shared.u32 	[%r38+128], %r1053;
	ld.shared.u32 	%r1054, [%r36+16888];
	ld.shared.u32 	%r1055, [%r54+31744];
	add.s32 	%r1056, %r1055, %r1054;
	min.s32 	%r1057, %r1041, %r1056;
	st.shared.u32 	[%r38+16384], %r1057;
	ld.shared.u32 	%r1058, [%r36+16888];
	ld.shared.u32 	%r1059, [%r54+31872];
	add.s32 	%r1060, %r1059, %r1058;
	min.s32 	%r1061, %r1045, %r1060;
	st.shared.u32 	[%r38+16512], %r1061;
	ld.shared.u32 	%r1062, [%r36+508];
	ld.shared.u32 	%r1063, [%r54+32256];
	add.s32 	%r1064, %r1063, %r1062;
	min.s32 	%r1065, %r1049, %r1064;
	st.shared.u32 	[%r38], %r1065;
	ld.shared.u32 	%r1066, [%r36+508];
	ld.shared.u32 	%r1067, [%r54+32384];
	add.s32 	%r1068, %r1067, %r1066;
	min.s32 	%r1069, %r1053, %r1068;
	st.shared.u32 	[%r38+128], %r1069;
	ld.shared.u32 	%r1070, [%r36+16892];
	ld.shared.u32 	%r1071, [%r54+32256];
	add.s32 	%r1072, %r1071, %r1070;
	min.s32 	%r1073, %r1057, %r1072;
	st.shared.u32 	[%r38+16384], %r1073;
	ld.shared.u32 	%r1074, [%r36+16892];
	ld.shared.u32 	%r1075, [%r54+32384];
	add.s32 	%r1076, %r1075, %r1074;
	min.s32 	%r1077, %r1061, %r1076;
	st.shared.u32 	[%r38+16512], %r1077;
	st.global.u32 	[%rd4], %r1065;
	st.global.u32 	[%rd6], %r1069;
	st.global.u32 	[%rd8], %r1073;
	st.global.u32 	[%rd10], %r1077;
$L__BB1_5:
	ret;

}
	// .globl	_Z6phase3Piii
.visible .entry _Z6phase3Piii(
	.param .u64 .ptr .align 1 _Z6phase3Piii_param_0,
	.param .u32 _Z6phase3Piii_param_1,
	.param .u32 _Z6phase3Piii_param_2
)
{
	.reg .pred 	%p<4>;
	.reg .b32 	%r<809>;
	.reg .b64 	%rd<15>;
	// demoted variable
	.shared .align 4 .b8 _ZZ6phase3PiiiE10share_Dist[32768];
	ld.param.u64 	%rd1, [_Z6phase3Piii_param_0];
	ld.param.u32 	%r3, [_Z6phase3Piii_param_1];
	ld.param.u32 	%r4, [_Z6phase3Piii_param_2];
	mov.u32 	%r1, %ctaid.x;
	mov.u32 	%r2, %ctaid.y;
	setp.eq.s32 	%p1, %r2, %r3;
	setp.eq.s32 	%p2, %r1, %r3;
	or.pred  	%p3, %p1, %p2;
	@%p3 bra 	$L__BB2_2;
	mov.u32 	%r5, %tid.x;
	mov.u32 	%r6, %tid.y;
	shl.b32 	%r7, %r1, 6;
	add.s32 	%r8, %r7, %r5;
	cvta.to.global.u64 	%rd2, %rd1;
	shl.b32 	%r9, %r3, 6;
	shl.b32 	%r10, %r2, 6;
	add.s32 	%r11, %r10, %r6;
	mul.lo.s32 	%r12, %r4, %r11;
	add.s32 	%r13, %r12, %r8;
	shl.b32 	%r14, %r4, 5;
	add.s32 	%r15, %r12, %r14;
	add.s32 	%r16, %r15, %r8;
	add.s32 	%r17, %r9, %r5;
	add.s32 	%r18, %r17, %r12;
	add.s32 	%r19, %r17, %r15;
	add.s32 	%r20, %r9, %r6;
	mad.lo.s32 	%r21, %r20, %r4, %r8;
	add.s32 	%r22, %r21, %r14;
	mul.wide.s32 	%rd3, %r13, 4;
	add.s64 	%rd4, %rd2, %rd3;
	ld.global.u32 	%r23, [%rd4];
	ld.global.u32 	%r24, [%rd4+128];
	mul.wide.s32 	%rd5, %r16, 4;
	add.s64 	%rd6, %rd2, %rd5;
	ld.global.u32 	%r25, [%rd6];
	ld.global.u32 	%r26, [%rd6+128];
	mul.wide.s32 	%rd7, %r18, 4;
	add.s64 	%rd8, %rd2, %rd7;
	ld.global.u32 	%r27, [%rd8];
	shl.b32 	%r28, %r6, 9;
	mov.u32 	%r29, _ZZ6phase3PiiiE10share_Dist;
	add.s32 	%r30, %r29, %r28;
	shl.b32 	%r31, %r5, 2;
	add.s32 	%r32, %r30, %r31;
	st.shared.u32 	[%r32], %r27;
	ld.global.u32 	%r33, [%rd8+128];
	st.shared.u32 	[%r32+128], %r33;
	mul.wide.s32 	%rd9, %r19, 4;
	add.s64 	%rd10, %rd2, %rd9;
	ld.global.u32 	%r34, [%rd10];
	st.shared.u32 	[%r32+16384], %r34;
	ld.global.u32 	%r35, [%rd10+128];
	st.shared.u32 	[%r32+16512], %r35;
	mul.wide.s32 	%rd11, %r21, 4;
	add.s64 	%rd12, %rd2, %rd11;
	ld.global.u32 	%r36, [%rd12];
	st.shared.u32 	[%r32+256], %r36;
	ld.global.u32 	%r37, [%rd12+128];
	st.shared.u32 	[%r32+384], %r37;
	mul.wide.s32 	%rd13, %r22, 4;
	add.s64 	%rd14, %rd2, %rd13;
	ld.global.u32 	%r38, [%rd14];
	st.shared.u32 	[%r32+16640], %r38;
	ld.global.u32 	%r39, [%rd14+128];
	st.shared.u32 	[%r32+16768], %r39;
	bar.sync 	0;
	ld.shared.u32 	%r40, [%r30];
	add.s32 	%r41, %r29, %r31;
	ld.shared.u32 	%r42, [%r41+256];
	add.s32 	%r43, %r42, %r40;
	min.s32 	%r44, %r43, %r23;
	ld.shared.u32 	%r45, [%r41+384];
	add.s32 	%r46, %r45, %r40;
	min.s32 	%r47, %r46, %r24;
	ld.shared.u32 	%r48, [%r30+16384];
	add.s32 	%r49, %r42, %r48;
	min.s32 	%r50, %r49, %r25;
	add.s32 	%r51, %r45, %r48;
	min.s32 	%r52, %r51, %r26;
	ld.shared.u32 	%r53, [%r30+4];
	ld.shared.u32 	%r54, [%r41+768];
	add.s32 	%r55, %r54, %r53;
	min.s32 	%r56, %r55, %r44;
	ld.shared.u32 	%r57, [%r41+896];
	add.s32 	%r58, %r57, %r53;
	min.s32 	%r59, %r58, %r47;
	ld.shared.u32 	%r60, [%r30+16388];
	add.s32 	%r61, %r54, %r60;
	min.s32 	%r62, %r61, %r50;
	add.s32 	%r63, %r57, %r60;
	min.s32 	%r64, %r63, %r52;
	ld.shared.u32 	%r65, [%r30+8];
	ld.shared.u32 	%r66, [%r41+1280];
	add.s32 	%r67, %r66, %r65;
	min.s32 	%r68, %r67, %r56;
	ld.shared.u32 	%r69, [%r41+1408];
	add.s32 	%r70, %r69, %r65;
	min.s32 	%r71, %r70, %r59;
	ld.shared.u32 	%r72, [%r30+16392];
	add.s32 	%r73, %r66, %r72;
	min.s32 	%r74, %r73, %r62;
	add.s32 	%r75, %r69, %r72;
	min.s32 	%r76, %r75, %r64;
	ld.shared.u32 	%r77, [%r30+12];
	ld.shared.u32 	%r78, [%r41+1792];
	add.s32 	%r79, %r78, %r77;
	min.s32 	%r80, %r79, %r68;
	ld.shared.u32 	%r81, [%r41+1920];
	add.s32 	%r82, %r81, %r77;
	min.s32 	%r83, %r82, %r71;
	ld.shared.u32 	%r84, [%r30+16396];
	add.s32 	%r85, %r78, %r84;
	min.s32 	%r86, %r85, %r74;
	add.s32 	%r87, %r81, %r84;
	min.s32 	%r88, %r87, %r76;
	ld.shared.u32 	%r89, [%r30+16];
	ld.shared.u32 	%r90, [%r41+2304];
	add.s32 	%r91, %r90, %r89;
	min.s32 	%r92, %r91, %r80;
	ld.shared.u32 	%r93, [%r41+2432];
	add.s32 	%r94, %r93, %r89;
	min.s32 	%r95, %r94, %r83;
	ld.shared.u32 	%r96, [%r30+16400];
	add.s32 	%r97, %r90, %r96;
	min.s32 	%r98, %r97, %r86;
	add.s32 	%r99, %r93, %r96;
	min.s32 	%r100, %r99, %r88;
	ld.shared.u32 	%r101, [%r30+20];
	ld.shared.u32 	%r102, [%r41+2816];
	add.s32 	%r103, %r102, %r101;
	min.s32 	%r104, %r103, %r92;
	ld.shared.u32 	%r105, [%r41+2944];
	add.s32 	%r106, %r105, %r101;
	min.s32 	%r107, %r106, %r95;
	ld.shared.u32 	%r108, [%r30+16404];
	add.s32 	%r109, %r102, %r108;
	min.s32 	%r110, %r109, %r98;
	add.s32 	%r111, %r105, %r108;
	min.s32 	%r112, %r111, %r100;
	ld.shared.u32 	%r113, [%r30+24];
	ld.shared.u32 	%r114, [%r41+3328];
	add.s32 	%r115, %r114, %r113;
	min.s32 	%r116, %r115, %r104;
	ld.shared.u32 	%r117, [%r41+3456];
	add.s32 	%r118, %r117, %r113;
	min.s32 	%r119, %r118, %r107;
	ld.shared.u32 	%r120, [%r30+16408];
	add.s32 	%r121, %r114, %r120;
	min.s32 	%r122, %r121, %r110;
	add.s32 	%r123, %r117, %r120;
	min.s32 	%r124, %r123, %r112;
	ld.shared.u32 	%r125, [%r30+28];
	ld.shared.u32 	%r126, [%r41+3840];
	add.s32 	%r127, %r126, %r125;
	min.s32 	%r128, %r127, %r116;
	ld.shared.u32 	%r129, [%r41+3968];
	add.s32 	%r130, %r129, %r125;
	min.s32 	%r131, %r130, %r119;
	ld.shared.u32 	%r132, [%r30+16412];
	add.s32 	%r133, %r126, %r132;
	min.s32 	%r134, %r133, %r122;
	add.s32 	%r135, %r129, %r132;
	min.s32 	%r136, %r135, %r124;
	ld.shared.u32 	%r137, [%r30+32];
	ld.shared.u32 	%r138, [%r41+4352];
	add.s32 	%r139, %r138, %r137;
	min.s32 	%r140, %r139, %r128;
	ld.shared.u32 	%r141, [%r41+4480];
	add.s32 	%r142, %r141, %r137;
	min.s32 	%r143, %r142, %r131;
	ld.shared.u32 	%r144, [%r30+16416];
	add.s32 	%r145, %r138, %r144;
	min.s32 	%r146, %r145, %r134;
	add.s32 	%r147, %r141, %r144;
	min.s32 	%r148, %r147, %r136;
	ld.shared.u32 	%r149, [%r30+36];
	ld.shared.u32 	%r150, [%r41+4864];
	add.s32 	%r151, %r150, %r149;
	min.s32 	%r152, %r151, %r140;
	ld.shared.u32 	%r153, [%r41+4992];
	add.s32 	%r154, %r153, %r149;
	min.s32 	%r155, %r154, %r143;
	ld.shared.u32 	%r156, [%r30+16420];
	add.s32 	%r157, %r150, %r156;
	min.s32 	%r158, %r157, %r146;
	add.s32 	%r159, %r153, %r156;
	min.s32 	%r160, %r159, %r148;
	ld.shared.u32 	%r161, [%r30+40];
	ld.shared.u32 	%r162, [%r41+5376];
	add.s32 	%r163, %r162, %r161;
	min.s32 	%r164, %r163, %r152;
	ld.shared.u32 	%r165, [%r41+5504];
	add.s32 	%r166, %r165, %r161;
	min.s32 	%r167, %r166, %r155;
	ld.shared.u32 	%r168, [%r30+16424];
	add.s32 	%r169, %r162, %r168;
	min.s32 	%r170, %r169, %r158;
	add.s32 	%r171, %r165, %r168;
	min.s32 	%r172, %r171, %r160;
	ld.shared.u32 	%r173, [%r30+44];
	ld.shared.u32 	%r174, [%r41+5888];
	add.s32 	%r175, %r174, %r173;
	min.s32 	%r176, %r175, %r164;
	ld.shared.u32 	%r177, [%r41+6016];
	add.s32 	%r178, %r177, %r173;
	min.s32 	%r179, %r178, %r167;
	ld.shared.u32 	%r180, [%r30+16428];
	add.s32 	%r181, %r174, %r180;
	min.s32 	%r182, %r181, %r170;
	add.s32 	%r183, %r177, %r180;
	min.s32 	%r184, %r183, %r172;
	ld.shared.u32 	%r185, [%r30+48];
	ld.shared.u32 	%r186, [%r41+6400];
	add.s32 	%r187, %r186, %r185;
	min.s32 	%r188, %r187, %r176;
	ld.shared.u32 	%r189, [%r41+6528];
	add.s32 	%r190, %r189, %r185;
	min.s32 	%r191, %r190, %r179;
	ld.shared.u32 	%r192, [%r30+16432];
	add.s32 	%r193, %r186, %r192;
	min.s32 	%r194, %r193, %r182;
	add.s32 	%r195, %r189, %r192;
	min.s32 	%r196, %r195, %r184;
	ld.shared.u32 	%r197, [%r30+52];
	ld.shared.u32 	%r198, [%r41+6912];
	add.s32 	%r199, %r198, %r197;
	min.s32 	%r200, %r199, %r188;
	ld.shared.u32 	%r201, [%r41+7040];
	add.s32 	%r202, %r201, %r197;
	min.s32 	%r203, %r202, %r191;
	ld.shared.u32 	%r204, [%r30+16436];
	add.s32 	%r205, %r198, %r204;
	min.s32 	%r206, %r205, %r194;
	add.s32 	%r207, %r201, %r204;
	min.s32 	%r208, %r207, %r196;
	ld.shared.u32 	%r209, [%r30+56];
	ld.shared.u32 	%r210, [%r41+7424];
	add.s32 	%r211, %r210, %r209;
	min.s32 	%r212, %r211, %r200;
	ld.shared.u32 	%r213, [%r41+7552];
	add.s32 	%r214, %r213, %r209;
	min.s32 	%r215, %r214, %r203;
	ld.shared.u32 	%r216, [%r30+16440];
	add.s32 	%r217, %r210, %r216;
	min.s32 	%r218, %r217, %r206;
	add.s32 	%r219, %r213, %r216;
	min.s32 	%r220, %r219, %r208;
	ld.shared.u32 	%r221, [%r30+60];
	ld.shared.u32 	%r222, [%r41+7936];
	add.s32 	%r223, %r222, %r221;
	min.s32 	%r224, %r223, %r212;
	ld.shared.u32 	%r225, [%r41+8064];
	add.s32 	%r226, %r225, %r221;
	min.s32 	%r227, %r226, %r215;
	ld.shared.u32 	%r228, [%r30+16444];
	add.s32 	%r229, %r222, %r228;
	min.s32 	%r230, %r229, %r218;
	add.s32 	%r231, %r225, %r228;
	min.s32 	%r232, %r231, %r220;
	ld.shared.u32 	%r233, [%r30+64];
	ld.shared.u32 	%r234, [%r41+8448];
	add.s32 	%r235, %r234, %r233;
	min.s32 	%r236, %r235, %r224;
	ld.shared.u32 	%r237, [%r41+8576];
	add.s32 	%r238, %r237, %r233;
	min.s32 	%r239, %r238, %r227;
	ld.shared.u32 	%r240, [%r30+16448];
	add.s32 	%r241, %r234, %r240;
	min.s32 	%r242, %r241, %r230;
	add.s32 	%r243, %r237, %r240;
	min.s32 	%r244, %r243, %r232;
	ld.shared.u32 	%r245, [%r30+68];
	ld.shared.u32 	%r246, [%r41+8960];
	add.s32 	%r247, %r246, %r245;
	min.s32 	%r248, %r247, %r236;
	ld.shared.u32 	%r249, [%r41+9088];
	add.s32 	%r250, %r249, %r245;
	min.s32 	%r251, %r250, %r239;
	ld.shared.u32 	%r252, [%r30+16452];
	add.s32 	%r253, %r246, %r252;
	min.s32 	%r254, %r253, %r242;
	add.s32 	%r255, %r249, %r252;
	min.s32 	%r256, %r255, %r244;
	ld.shared.u32 	%r257, [%r30+72];
	ld.shared.u32 	%r258, [%r41+9472];
	add.s32 	%r259, %r258, %r257;
	min.s32 	%r260, %r259, %r248;
	ld.shared.u32 	%r261, [%r41+9600];
	add.s32 	%r262, %r261, %r257;
	min.s32 	%r263, %r262, %r251;
	ld.shared.u32 	%r264, [%r30+16456];
	add.s32 	%r265, %r258, %r264;
	min.s32 	%r266, %r265, %r254;
	add.s32 	%r267, %r261, %r264;
	min.s32 	%r268, %r267, %r256;
	ld.shared.u32 	%r269, [%r30+76];
	ld.shared.u32 	%r270, [%r41+9984];
	add.s32 	%r271, %r270, %r269;
	min.s32 	%r272, %r271, %r260;
	ld.shared.u32 	%r273, [%r41+10112];
	add.s32 	%r274, %r273, %r269;
	min.s32 	%r275, %r274, %r263;
	ld.shared.u32 	%r276, [%r30+16460];
	add.s32 	%r277, %r270, %r276;
	min.s32 	%r278, %r277, %r266;
	add.s32 	%r279, %r273, %r276;
	min.s32 	%r280, %r279, %r268;
	ld.shared.u32 	%r281, [%r30+80];
	ld.shared.u32 	%r282, [%r41+10496];
	add.s32 	%r283, %r282, %r281;
	min.s32 	%r284, %r283, %r272;
	ld.shared.u32 	%r285, [%r41+10624];
	add.s32 	%r286, %r285, %r281;
	min.s32 	%r287, %r286, %r275;
	ld.shared.u32 	%r288, [%r30+16464];
	add.s32 	%r289, %r282, %r288;
	min.s32 	%r290, %r289, %r278;
	add.s32 	%r291, %r285, %r288;
	min.s32 	%r292, %r291, %r280;
	ld.shared.u32 	%r293, [%r30+84];
	ld.shared.u32 	%r294, [%r41+11008];
	add.s32 	%r295, %r294, %r293;
	min.s32 	%r296, %r295, %r284;
	ld.shared.u32 	%r297, [%r41+11136];
	add.s32 	%r298, %r297, %r293;
	min.s32 	%r299, %r298, %r287;
	ld.shared.u32 	%r300, [%r30+16468];
	add.s32 	%r301, %r294, %r300;
	min.s32 	%r302, %r301, %r290;
	add.s32 	%r303, %r297, %r300;
	min.s32 	%r304, %r303, %r292;
	ld.shared.u32 	%r305, [%r30+88];
	ld.shared.u32 	%r306, [%r41+11520];
	add.s32 	%r307, %r306, %r305;
	min.s32 	%r308, %r307, %r296;
	ld.shared.u32 	%r309, [%r41+11648];
	add.s32 	%r310, %r309, %r305;
	min.s32 	%r311, %r310, %r299;
	ld.shared.u32 	%r312, [%r30+16472];
	add.s32 	%r313, %r306, %r312;
	min.s32 	%r314, %r313, %r302;
	add.s32 	%r315, %r309, %r312;
	min.s32 	%r316, %r315, %r304;
	ld.shared.u32 	%r317, [%r30+92];
	ld.shared.u32 	%r318, [%r41+12032];
	add.s32 	%r319, %r318, %r317;
	min.s32 	%r320, %r319, %r308;
	ld.shared.u32 	%r321, [%r41+12160];
	add.s32 	%r322, %r321, %r317;
	min.s32 	%r323, %r322, %r311;
	ld.shared.u32 	%r324, [%r30+16476];
	add.s32 	%r325, %r318, %r324;
	min.s32 	%r326, %r325, %r314;
	add.s32 	%r327, %r321, %r324;
	min.s32 	%r328, %r327, %r316;
	ld.shared.u32 	%r329, [%r30+96];
	ld.shared.u32 	%r330, [%r41+12544];
	add.s32 	%r331, %r330, %r329;
	min.s32 	%r332, %r331, %r320;
	ld.shared.u32 	%r333, [%r41+12672];
	add.s32 	%r334, %r333, %r329;
	min.s32 	%r335, %r334, %r323;
	ld.shared.u32 	%r336, [%r30+16480];
	add.s32 	%r337, %r330, %r336;
	min.s32 	%r338, %r337, %r326;
	add.s32 	%r339, %r333, %r336;
	min.s32 	%r340, %r339, %r328;
	ld.shared.u32 	%r341, [%r30+100];
	ld.shared.u32 	%r342, [%r41+13056];
	add.s32 	%r343, %r342, %r341;
	min.s32 	%r344, %r343, %r332;
	ld.shared.u32 	%r345, [%r41+13184];
	add.s32 	%r346, %r345, %r341;
	min.s32 	%r347, %r346, %r335;
	ld.shared.u32 	%r348, [%r30+16484];
	add.s32 	%r349, %r342, %r348;
	min.s32 	%r350, %r349, %r338;
	add.s32 	%r351, %r345, %r348;
	min.s32 	%r352, %r351, %r340;
	ld.shared.u32 	%r353, [%r30+104];
	ld.shared.u32 	%r354, [%r41+13568];
	add.s32 	%r355, %r354, %r353;
	min.s32 	%r356, %r355, %r344;
	ld.shared.u32 	%r357, [%r41+13696];
	add.s32 	%r358, %r357, %r353;
	min.s32 	%r359, %r358, %r347;
	ld.shared.u32 	%r360, [%r30+16488];
	add.s32 	%r361, %r354, %r360;
	min.s32 	%r362, %r361, %r350;
	add.s32 	%r363, %r357, %r360;
	min.s32 	%r364, %r363, %r352;
	ld.shared.u32 	%r365, [%r30+108];
	ld.shared.u32 	%r366, [%r41+14080];
	add.s32 	%r367, %r366, %r365;
	min.s32 	%r368, %r367, %r356;
	ld.shared.u32 	%r369, [%r41+14208];
	add.s32 	%r370, %r369, %r365;
	min.s32 	%r371, %r370, %r359;
	ld.shared.u32 	%r372, [%r30+16492];
	add.s32 	%r373, %r366, %r372;
	min.s32 	%r374, %r373, %r362;
	add.s32 	%r375, %r369, %r372;
	min.s32 	%r376, %r375, %r364;
	ld.shared.u32 	%r377, [%r30+112];
	ld.shared.u32 	%r378, [%r41+14592];
	add.s32 	%r379, %r378, %r377;
	min.s32 	%r380, %r379, %r368;
	ld.shared.u32 	%r381, [%r41+14720];
	add.s32 	%r382, %r381, %r377;
	min.s32 	%r383, %r382, %r371;
	ld.shared.u32 	%r384, [%r30+16496];
	add.s32 	%r385, %r378, %r384;
	min.s32 	%r386, %r385, %r374;
	add.s32 	%r387, %r381, %r384;
	min.s32 	%r388, %r387, %r376;
	ld.shared.u32 	%r389, [%r30+116];
	ld.shared.u32 	%r390, [%r41+15104];
	add.s32 	%r391, %r390, %r389;
	min.s32 	%r392, %r391, %r380;
	ld.shared.u32 	%r393, [%r41+15232];
	add.s32 	%r394, %r393, %r389;
	min.s32 	%r395, %r394, %r383;
	ld.shared.u32 	%r396, [%r30+16500];
	add.s32 	%r397, %r390, %r396;
	min.s32 	%r398, %r397, %r386;
	add.s32 	%r399, %r393, %r396;
	min.s32 	%r400, %r399, %r388;
	ld.shared.u32 	%r401, [%r30+120];
	ld.shared.u32 	%r402, [%r41+15616];
	add.s32 	%r403, %r402, %r401;
	min.s32 	%r404, %r403, %r392;
	ld.shared.u32 	%r405, [%r41+15744];
	add.s32 	%r406, %r405, %r401;
	min.s32 	%r407, %r406, %r395;
	ld.shared.u32 	%r408, [%r30+16504];
	add.s32 	%r409, %r402, %r408;
	min.s32 	%r410, %r409, %r398;
	add.s32 	%r411, %r405, %r408;
	min.s32 	%r412, %r411, %r400;
	ld.shared.u32 	%r413, [%r30+124];
	ld.shared.u32 	%r414, [%r41+16128];
	add.s32 	%r415, %r414, %r413;
	min.s32 	%r416, %r415, %r404;
	ld.shared.u32 	%r417, [%r41+16256];
	add.s32 	%r418, %r417, %r413;
	min.s32 	%r419, %r418, %r407;
	ld.shared.u32 	%r420, [%r30+16508];
	add.s32 	%r421, %r414, %r420;
	min.s32 	%r422, %r421, %r410;
	add.s32 	%r423, %r417, %r420;
	min.s32 	%r424, %r423, %r412;
	ld.shared.u32 	%r425, [%r30+128];
	ld.shared.u32 	%r426, [%r41+16640];
	add.s32 	%r427, %r426, %r425;
	min.s32 	%r428, %r427, %r416;
	ld.shared.u32 	%r429, [%r41+16768];
	add.s32 	%r430, %r429, %r425;
	min.s32 	%r431, %r430, %r419;
	ld.shared.u32 	%r432, [%r30+16512];
	add.s32 	%r433, %r426, %r432;
	min.s32 	%r434, %r433, %r422;
	add.s32 	%r435, %r429, %r432;
	min.s32 	%r436, %r435, %r424;
	ld.shared.u32 	%r437, [%r30+132];
	ld.shared.u32 	%r438, [%r41+17152];
	add.s32 	%r439, %r438, %r437;
	min.s32 	%r440, %r439, %r428;
	ld.shared.u32 	%r441, [%r41+17280];
	add.s32 	%r442, %r441, %r437;
	min.s32 	%r443, %r442, %r431;
	ld.shared.u32 	%r444, [%r30+16516];
	add.s32 	%r445, %r438, %r444;
	min.s32 	%r446, %r445, %r434;
	add.s32 	%r447, %r441, %r444;
	min.s32 	%r448, %r447, %r436;
	ld.shared.u32 	%r449, [%r30+136];
	ld.shared.u32 	%r450, [%r41+17664];
	add.s32 	%r451, %r450, %r449;
	min.s32 	%r452, %r451, %r440;
	ld.shared.u32 	%r453, [%r41+17792];
	add.s32 	%r454, %r453, %r449;
	min.s32 	%r455, %r454, %r443;
	ld.shared.u32 	%r456, [%r30+16520];
	add.s32 	%r457, %r450, %r456;
	min.s32 	%r458, %r457, %r446;
	add.s32 	%r459, %r453, %r456;
	min.s32 	%r460, %r459, %r448;
	ld.shared.u32 	%r461, [%r30+140];
	ld.shared.u32 	%r462, [%r41+18176];
	add.s32 	%r463, %r462, %r461;
	min.s32 	%r464, %r463, %r452;
	ld.shared.u32 	%r465, [%r41+18304];
	add.s32 	%r466, %r465, %r461;
	min.s32 	%r467, %r466, %r455;
	ld.shared.u32 	%r468, [%r30+16524];
	add.s32 	%r469, %r462, %r468;
	min.s32 	%r470, %r469, %r458;
	add.s32 	%r471, %r465, %r468;
	min.s32 	%r472, %r471, %r460;
	ld.shared.u32 	%r473, [%r30+144];
	ld.shared.u32 	%r474, [%r41+18688];
	add.s32 	%r475, %r474, %r473;
	min.s32 	%r476, %r475, %r464;
	ld.shared.u32 	%r477, [%r41+18816];
	add.s32 	%r478, %r477, %r473;
	min.s32 	%r479, %r478, %r467;
	ld.shared.u32 	%r480, [%r30+16528];
	add.s32 	%r481, %r474, %r480;
	min.s32 	%r482, %r481, %r470;
	add.s32 	%r483, %r477, %r480;
	min.s32 	%r484, %r483, %r472;
	ld.shared.u32 	%r485, [%r30+148];
	ld.shared.u32 	%r486, [%r41+19200];
	add.s32 	%r487, %r486, %r485;
	min.s32 	%r488, %r487, %r476;
	ld.shared.u32 	%r489, [%r41+19328];
	add.s32 	%r490, %r489, %r485;
	min.s32 	%r491, %r490, %r479;
	ld.shared.u32 	%r492, [%r30+16532];
	add.s32 	%r493, %r486, %r492;
	min.s32 	%r494, %r493, %r482;
	add.s32 	%r495, %r489, %r492;
	min.s32 	%r496, %r495, %r484;
	ld.shared.u32 	%r497, [%r30+152];
	ld.shared.u32 	%r498, [%r41+19712];
	add.s32 	%r499, %r498, %r497;
	min.s32 	%r500, %r499, %r488;
	ld.shared.u32 	%r501, [%r41+19840];
	add.s32 	%r502, %r501, %r497;
	min.s32 	%r503, %r502, %r491;
	ld.shared.u32 	%r504, [%r30+16536];
	add.s32 	%r505, %r498, %r504;
	min.s32 	%r506, %r505, %r494;
	add.s32 	%r507, %r501, %r504;
	min.s32 	%r508, %r507, %r496;
	ld.shared.u32 	%r509, [%r30+156];
	ld.shared.u32 	%r510, [%r41+20224];
	add.s32 	%r511, %r510, %r509;
	min.s32 	%r512, %r511, %r500;
	ld.shared.u32 	%r513, [%r41+20352];
	add.s32 	%r514, %r513, %r509;
	min.s32 	%r515, %r514, %r503;
	ld.shared.u32 	%r516, [%r30+16540];
	add.s32 	%r517, %r510, %r516;
	min.s32 	%r518, %r517, %r506;
	add.s32 	%r519, %r513, %r516;
	min.s32 	%r520, %r519, %r508;
	ld.shared.u32 	%r521, [%r30+160];
	ld.shared.u32 	%r522, [%r41+20736];
	add.s32 	%r523, %r522, %r521;
	min.s32 	%r524, %r523, %r512;
	ld.shared.u32 	%r525, [%r41+20864];
	add.s32 	%r526, %r525, %r521;
	min.s32 	%r527, %r526, %r515;
	ld.shared.u32 	%r528, [%r30+16544];
	add.s32 	%r529, %r522, %r528;
	min.s32 	%r530, %r529, %r518;
	add.s32 	%r531, %r525, %r528;
	min.s32 	%r532, %r531, %r520;
	ld.shared.u32 	%r533, [%r30+164];
	ld.shared.u32 	%r534, [%r41+21248];
	add.s32 	%r535, %r534, %r533;
	min.s32 	%r536, %r535, %r524;
	ld.shared.u32 	%r537, [%r41+21376];
	add.s32 	%r538, %r537, %r533;
	min.s32 	%r539, %r538, %r527;
	ld.shared.u32 	%r540, [%r30+16548];
	add.s32 	%r541, %r534, %r540;
	min.s32 	%r542, %r541, %r530;
	add.s32 	%r543, %r537, %r540;
	min.s32 	%r544, %r543, %r532;
	ld.shared.u32 	%r545, [%r30+168];
	ld.shared.u32 	%r546, [%r41+21760];
	add.s32 	%r547, %r546, %r545;
	min.s32 	%r548, %r547, %r536;
	ld.shared.u32 	%r549, [%r41+21888];
	add.s32 	%r550, %r549, %r545;
	min.s32 	%r551, %r550, %r539;
	ld.shared.u32 	%r552, [%r30+16552];
	add.s32 	%r553, %r546, %r552;
	min.s32 	%r554, %r553, %r542;
	add.s32 	%r555, %r549, %r552;
	min.s32 	%r556, %r555, %r544;
	ld.shared.u32 	%r557, [%r30+172];
	ld.shared.u32 	%r558, [%r41+22272];
	add.s32 	%r559, %r558, %r557;
	min.s32 	%r560, %r559, %r548;
	ld.shared.u32 	%r561, [%r41+22400];
	add.s32 	%r562, %r561, %r557;
	min.s32 	%r563, %r562, %r551;
	ld.shared.u32 	%r564, [%r30+16556];
	add.s32 	%r565, %r558, %r564;
	min.s32 	%r566, %r565, %r554;
	add.s32 	%r567, %r561, %r564;
	min.s32 	%r568, %r567, %r556;
	ld.shared.u32 	%r569, [%r30+176];
	ld.shared.u32 	%r570, [%r41+22784];
	add.s32 	%r571, %r570, %r569;
	min.s32 	%r572, %r571, %r560;
	ld.shared.u32 	%r573, [%r41+22912];
	add.s32 	%r574, %r573, %r569;
	min.s32 	%r575, %r574, %r563;
	ld.shared.u32 	%r576, [%r30+16560];
	add.s32 	%r577, %r570, %r576;
	min.s32 	%r578, %r577, %r566;
	add.s32 	%r579, %r573, %r576;
	min.s32 	%r580, %r579, %r568;
	ld.shared.u32 	%r581, [%r30+180];
	ld.shared.u32 	%r582, [%r41+23296];
	add.s32 	%r583, %r582, %r581;
	min.s32 	%r584, %r583, %r572;
	ld.shared.u32 	%r585, [%r41+23424];
	add.s32 	%r586, %r585, %r581;
	min.s32 	%r587, %r586, %r575;
	ld.shared.u32 	%r588, [%r30+16564];
	add.s32 	%r589, %r582, %r588;
	min.s32 	%r590, %r589, %r578;
	add.s32 	%r591, %r585, %r588;
	min.s32 	%r592, %r591, %r580;
	ld.shared.u32 	%r593, [%r30+184];
	ld.shared.u32 	%r594, [%r41+23808];
	add.s32 	%r595, %r594, %r593;
	min.s32 	%r596, %r595, %r584;
	ld.shared.u32 	%r597, [%r41+23936];
	add.s32 	%r598, %r597, %r593;
	min.s32 	%r599, %r598, %r587;
	ld.shared.u32 	%r600, [%r30+16568];
	add.s32 	%r601, %r594, %r600;
	min.s32 	%r602, %r601, %r590;
	add.s32 	%r603, %r597, %r600;
	min.s32 	%r604, %r603, %r592;
	ld.shared.u32 	%r605, [%r30+188];
	ld.shared.u32 	%r606, [%r41+24320];
	add.s32 	%r607, %r606, %r605;
	min.s32 	%r608, %r607, %r596;
	ld.shared.u32 	%r609, [%r41+24448];
	add.s32 	%r610, %r609, %r605;
	min.s32 	%r611, %r610, %r599;
	ld.shared.u32 	%r612, [%r30+16572];
	add.s32 	%r613, %r606, %r612;
	min.s32 	%r614, %r613, %r602;
	add.s32 	%r615, %r609, %r612;
	min.s32 	%r616, %r615, %r604;
	ld.shared.u32 	%r617, [%r30+192];
	ld.shared.u32 	%r618, [%r41+24832];
	add.s32 	%r619, %r618, %r617;
	min.s32 	%r620, %r619, %r608;
	ld.shared.u32 	%r621, [%r41+24960];
	add.s32 	%r622, %r621, %r617;
	min.s32 	%r623, %r622, %r611;
	ld.shared.u32 	%r624, [%r30+16576];
	add.s32 	%r625, %r618, %r624;
	min.s32 	%r626, %r625, %r614;
	add.s32 	%r627, %r621, %r624;
	min.s32 	%r628, %r627, %r616;
	ld.shared.u32 	%r629, [%r30+196];
	ld.shared.u32 	%r630, [%r41+25344];
	add.s32 	%r631, %r630, %r629;
	min.s32 	%r632, %r631, %r620;
	ld.shared.u32 	%r633, [%r41+25472];
	add.s32 	%r634, %r633, %r629;
	min.s32 	%r635, %r634, %r623;
	ld.shared.u32 	%r636, [%r30+16580];
	add.s32 	%r637, %r630, %r636;
	min.s32 	%r638, %r637, %r626;
	add.s32 	%r639, %r633, %r636;
	min.s32 	%r640, %r639, %r628;
	ld.shared.u32 	%r641, [%r30+200];
	ld.shared.u32 	%r642, [%r41+25856];
	add.s32 	%r643, %r642, %r641;
	min.s32 	%r644, %r643, %r632;
	ld.shared.u32 	%r645, [%r41+25984];
	add.s32 	%r646, %r645, %r641;
	min.s32 	%r647, %r646, %r635;
	ld.shared.u32 	%r648, [%r30+16584];
	add.s32 	%r649, %r642, %r648;
	min.s32 	%r650, %r649, %r638;
	add.s32 	%r651, %r645, %r648;
	min.s32 	%r652, %r651, %r640;
	ld.shared.u32 	%r653, [%r30+204];
	ld.shared.u32 	%r654, [%r41+26368];
	add.s32 	%r655, %r654, %r653;
	min.s32 	%r656, %r655, %r644;
	ld.shared.u32 	%r657, [%r41+26496];
	add.s32 	%r658, %r657, %r653;
	min.s32 	%r659, %r658, %r647;
	ld.shared.u32 	%r660, [%r30+16588];
	add.s32 	%r661, %r654, %r660;
	min.s32 	%r662, %r661, %r650;
	add.s32 	%r663, %r657, %r660;
	min.s32 	%r664, %r663, %r652;
	ld.shared.u32 	%r665, [%r30+208];
	ld.shared.u32 	%r666, [%r41+26880];
	add.s32 	%r667, %r666, %r665;
	min.s32 	%r668, %r667, %r656;
	ld.shared.u32 	%r669, [%r41+27008];
	add.s32 	%r670, %r669, %r665;
	min.s32 	%r671, %r670, %r659;
	ld.shared.u32 	%r672, [%r30+16592];
	add.s32 	%r673, %r666, %r672;
	min.s32 	%r674, %r673, %r662;
	add.s32 	%r675, %r669, %r672;
	min.s32 	%r676, %r675, %r664;
	ld.shared.u32 	%r677, [%r30+212];
	ld.shared.u32 	%r678, [%r41+27392];
	add.s32 	%r679, %r678, %r677;
	min.s32 	%r680, %r679, %r668;
	ld.shared.u32 	%r681, [%r41+27520];
	add.s32 	%r682, %r681, %r677;
	min.s32 	%r683, %r682, %r671;
	ld.shared.u32 	%r684, [%r30+16596];
	add.s32 	%r685, %r678, %r684;
	min.s32 	%r686, %r685, %r674;
	add.s32 	%r687, %r681, %r684;
	min.s32 	%r688, %r687, %r676;
	ld.shared.u32 	%r689, [%r30+216];
	ld.shared.u32 	%r690, [%r41+27904];
	add.s32 	%r691, %r690, %r689;
	min.s32 	%r692, %r691, %r680;
	ld.shared.u32 	%r693, [%r41+28032];
	add.s32 	%r694, %r693, %r689;
	min.s32 	%r695, %r694, %r683;
	ld.shared.u32 	%r696, [%r30+16600];
	add.s32 	%r697, %r690, %r696;
	min.s32 	%r698, %r697, %r686;
	add.s32 	%r699, %r693, %r696;
	min.s32 	%r700, %r699, %r688;
	ld.shared.u32 	%r701, [%r30+220];
	ld.shared.u32 	%r702, [%r41+28416];
	add.s32 	%r703, %r702, %r701;
	min.s32 	%r704, %r703, %r692;
	ld.shared.u32 	%r705, [%r41+28544];
	add.s32 	%r706, %r705, %r701;
	min.s32 	%r707, %r706, %r695;
	ld.shared.u32 	%r708, [%r30+16604];
	add.s32 	%r709, %r702, %r708;
	min.s32 	%r710, %r709, %r698;
	add.s32 	%r711, %r705, %r708;
	min.s32 	%r712, %r711, %r700;
	ld.shared.u32 	%r713, [%r30+224];
	ld.shared.u32 	%r714, [%r41+28928];
	add.s32 	%r715, %r714, %r713;
	min.s32 	%r716, %r715, %r704;
	ld.shared.u32 	%r717, [%r41+29056];
	add.s32 	%r718, %r717, %r713;
	min.s32 	%r719, %r718, %r707;
	ld.shared.u32 	%r720, [%r30+16608];
	add.s32 	%r721, %r714, %r720;
	min.s32 	%r722, %r721, %r710;
	add.s32 	%r723, %r717, %r720;
	min.s32 	%r724, %r723, %r712;
	ld.shared.u32 	%r725, [%r30+228];
	ld.shared.u32 	%r726, [%r41+29440];
	add.s32 	%r727, %r726, %r725;
	min.s32 	%r728, %r727, %r716;
	ld.shared.u32 	%r729, [%r41+29568];
	add.s32 	%r730, %r729, %r725;
	min.s32 	%r731, %r730, %r719;
	ld.shared.u32 	%r732, [%r30+16612];
	add.s32 	%r733, %r726, %r732;
	min.s32 	%r734, %r733, %r722;
	add.s32 	%r735, %r729, %r732;
	min.s32 	%r736, %r735, %r724;
	ld.shared.u32 	%r737, [%r30+232];
	ld.shared.u32 	%r738, [%r41+29952];
	add.s32 	%r739, %r738, %r737;
	min.s32 	%r740, %r739, %r728;
	ld.shared.u32 	%r741, [%r41+30080];
	add.s32 	%r742, %r741, %r737;
	min.s32 	%r743, %r742, %r731;
	ld.shared.u32 	%r744, [%r30+16616];
	add.s32 	%r745, %r738, %r744;
	min.s32 	%r746, %r745, %r734;
	add.s32 	%r747, %r741, %r744;
	min.s32 	%r748, %r747, %r736;
	ld.shared.u32 	%r749, [%r30+236];
	ld.shared.u32 	%r750, [%r41+30464];
	add.s32 	%r751, %r750, %r749;
	min.s32 	%r752, %r751, %r740;
	ld.shared.u32 	%r753, [%r41+30592];
	add.s32 	%r754, %r753, %r749;
	min.s32 	%r755, %r754, %r743;
	ld.shared.u32 	%r756, [%r30+16620];
	add.s32 	%r757, %r750, %r756;
	min.s32 	%r758, %r757, %r746;
	add.s32 	%r759, %r753, %r756;
	min.s32 	%r760, %r759, %r748;
	ld.shared.u32 	%r761, [%r30+240];
	ld.shared.u32 	%r762, [%r41+30976];
	add.s32 	%r763, %r762, %r761;
	min.s32 	%r764, %r763, %r752;
	ld.shared.u32 	%r765, [%r41+31104];
	add.s32 	%r766, %r765, %r761;
	min.s32 	%r767, %r766, %r755;
	ld.shared.u32 	%r768, [%r30+16624];
	add.s32 	%r769, %r762, %r768;
	min.s32 	%r770, %r769, %r758;
	add.s32 	%r771, %r765, %r768;
	min.s32 	%r772, %r771, %r760;
	ld.shared.u32 	%r773, [%r30+244];
	ld.shared.u32 	%r774, [%r41+31488];
	add.s32 	%r775, %r774, %r773;
	min.s32 	%r776, %r775, %r764;
	ld.shared.u32 	%r777, [%r41+31616];
	add.s32 	%r778, %r777, %r773;
	min.s32 	%r779, %r778, %r767;
	ld.shared.u32 	%r780, [%r30+16628];
	add.s32 	%r781, %r774, %r780;
	min.s32 	%r782, %r781, %r770;
	add.s32 	%r783, %r777, %r780;
	min.s32 	%r784, %r783, %r772;
	ld.shared.u32 	%r785, [%r30+248];
	ld.shared.u32 	%r786, [%r41+32000];
	add.s32 	%r787, %r786, %r785;
	min.s32 	%r788, %r787, %r776;
	ld.shared.u32 	%r789, [%r41+32128];
	add.s32 	%r790, %r789, %r785;
	min.s32 	%r791, %r790, %r779;
	ld.shared.u32 	%r792, [%r30+16632];
	add.s32 	%r793, %r786, %r792;
	min.s32 	%r794, %r793, %r782;
	add.s32 	%r795, %r789, %r792;
	min.s32 	%r796, %r795, %r784;
	ld.shared.u32 	%r797, [%r30+252];
	ld.shared.u32 	%r798, [%r41+32512];
	add.s32 	%r799, %r798, %r797;
	min.s32 	%r800, %r799, %r788;
	ld.shared.u32 	%r801, [%r41+32640];
	add.s32 	%r802, %r801, %r797;
	min.s32 	%r803, %r802, %r791;
	ld.shared.u32 	%r804, [%r30+16636];
	add.s32 	%r805, %r798, %r804;
	min.s32 	%r806, %r805, %r794;
	add.s32 	%r807, %r801, %r804;
	min.s32 	%r808, %r807, %r796;
	st.global.u32 	[%rd4], %r800;
	st.global.u32 	[%rd4+128], %r803;
	st.global.u32 	[%rd6], %r806;
	st.global.u32 	[%rd6+128], %r808;
$L__BB2_2:
	ret;

}


// ===== COMPILED SASS (sm_100) =====

	.target	sm_100

	.elftype	@"ET_EXEC"


//--------------------- .note.nv.tkinfo           --------------------------
	.section	.note.nv.tkinfo,"",@"SHT_NOTE"
	.sectionflags	@"SHF_NOTE_NV_TKINFO"
	.tkinfo
        /*0018*/ 	.word	0x00000002
        /*0030*/ 	.string	""
        /*0030*/ 	.string	"ptxas"
        /*0030*/ 	.string	"Cuda compilation tools, release 13.0, V13.0.88"
        /*0030*/ 	.string	"Build cuda_13.0.r13.0/compiler.36424714_0"
        /*0030*/ 	.string	"-arch sm_100 -m 64 "



//--------------------- .note.nv.cuinfo           --------------------------
	.section	.note.nv.cuinfo,"",@"SHT_NOTE"
	.sectionflags	@"SHF_NOTE_NV_CUINFO"
        /*0018*/ 	.short	0x0002
        /*001a*/ 	.short	0x0064
        /*001c*/ 	.short	0x0082
	.zero		2


//--------------------- .nv.info                  --------------------------
	.section	.nv.info,"",@"SHT_CUDA_INFO"
	.align	4


	//----- nvinfo : EIATTR_REGCOUNT
	.align		4
        /*0000*/ 	.byte	0x04, 0x2f
        /*0002*/ 	.short	(.L_1 - .L_0)
	.align		4
.L_0:
        /*0004*/ 	.word	index@(_Z6phase1Piii)
        /*0008*/ 	.word	0x00000016


	//----- nvinfo : EIATTR_FRAME_SIZE
	.align		4
.L_1:
        /*000c*/ 	.byte	0x04, 0x11
        /*000e*/ 	.short	(.L_3 - .L_2)
	.align		4
.L_2:
        /*0010*/ 	.word	index@(_Z6phase1Piii)
        /*0014*/ 	.word	0x00000000


	//----- nvinfo : EIATTR_REGCOUNT
	.align		4
.L_3:
        /*0018*/ 	.byte	0x04, 0x2f
        /*001a*/ 	.short	(.L_5 - .L_4)
	.align		4
.L_4:
        /*001c*/ 	.word	index@(_Z6phase2Piii)
        /*0020*/ 	.word	0x0000001e


	//----- nvinfo : EIATTR_FRAME_SIZE
	.align		4
.L_5:
        /*0024*/ 	.byte	0x04, 0x11
        /*0026*/ 	.short	(.L_7 - .L_6)
	.align		4
.L_6:
        /*0028*/ 	.word	index@(_Z6phase2Piii)
        /*002c*/ 	.word	0x00000000


	//----- nvinfo : EIATTR_REGCOUNT
	.align		4
.L_7:
        /*0030*/ 	.byte	0x04, 0x2f
        /*0032*/ 	.short	(.L_9 - .L_8)
	.align		4
.L_8:
        /*0034*/ 	.word	index@(_Z6phase3Piii)
        /*0038*/ 	.word	0x00000020


	//----- nvinfo : EIATTR_FRAME_SIZE
	.align		4
.L_9:
        /*003c*/ 	.byte	0x04, 0x11
        /*003e*/ 	.short	(.L_11 - .L_10)
	.align		4
.L_10:
        /*0040*/ 	.word	index@(_Z6phase3Piii)
        /*0044*/ 	.word	0x00000000


	//----- nvinfo : EIATTR_MIN_STACK_SIZE
	.align		4
.L_11:
        /*0048*/ 	.byte	0x04, 0x12
        /*004a*/ 	.short	(.L_13 - .L_12)
	.align		4
.L_12:
        /*004c*/ 	.word	index@(_Z6phase3Piii)
        /*0050*/ 	.word	0x00000000


	//----- nvinfo : EIATTR_MIN_STACK_SIZE
	.align		4
.L_13:
        /*0054*/ 	.byte	0x04, 0x12
        /*0056*/ 	.short	(.L_15 - .L_14)
	.align		4
.L_14:
        /*0058*/ 	.word	index@(_Z6phase2Piii)
        /*005c*/ 	.word	0x00000000


	//----- nvinfo : EIATTR_MIN_STACK_SIZE
	.align		4
.L_15:
        /*0060*/ 	.byte	0x04, 0x12
        /*0062*/ 	.short	(.L_17 - .L_16)
	.align		4
.L_16:
        /*0064*/ 	.word	index@(_Z6phase1Piii)
        /*0068*/ 	.word	0x00000000
.L_17:


//--------------------- .nv.compat                --------------------------
	.section	.nv.compat,"",@"SHT_CUDA_COMPAT_INFO"
	.align	4
        /*0000*/ 	.byte	0x02, 0x09, 0x00, 0x00, 0x02, 0x02, 0x01, 0x00, 0x02, 0x05, 0x05, 0x00, 0x03, 0x07, 0x01, 0x01
        /*0010*/ 	.byte	0x02, 0x03, 0x00, 0x00, 0x02, 0x06, 0x01, 0x00, 0x04, 0x0b, 0x08, 0x00, 0x09, 0x00, 0x00, 0x00
        /*0020*/ 	.byte	0x00, 0x00, 0x00, 0x00


//--------------------- .nv.info._Z6phase3Piii    --------------------------
	.section	.nv.info._Z6phase3Piii,"",@"SHT_CUDA_INFO"
	.sectionflags	@""
	.align	4


	//----- nvinfo : EIATTR_CUDA_API_VERSION
	.align		4
        /*0000*/ 	.byte	0x04, 0x37
        /*0002*/ 	.short	(.L_19 - .L_18)
.L_18:
        /*0004*/ 	.word	0x00000082


	//----- nvinfo : EIATTR_KPARAM_INFO
	.align		4
.L_19:
        /*0008*/ 	.byte	0x04, 0x17
        /*000a*/ 	.short	(.L_21 - .L_20)
.L_20:
        /*000c*/ 	.word	0x00000000
        /*0010*/ 	.short	0x0002
        /*0012*/ 	.short	0x000c
        /*0014*/ 	.byte	0x00, 0xf0, 0x11, 0x00


	//----- nvinfo : EIATTR_KPARAM_INFO
	.align		4
.L_21:
        /*0018*/ 	.byte	0x04, 0x17
        /*001a*/ 	.short	(.L_23 - .L_22)
.L_22:
        /*001c*/ 	.word	0x00000000
        /*0020*/ 	.short	0x0001
        /*0022*/ 	.short	0x0008
        /*0024*/ 	.byte	0x00, 0xf0, 0x11, 0x00


	//----- nvinfo : EIATTR_KPARAM_INFO
	.align		4
.L_23:
        /*0028*/ 	.byte	0x04, 0x17
        /*002a*/ 	.short	(.L_25 - .L_24)
.L_24:
        /*002c*/ 	.word	0x00000000
        /*0030*/ 	.short	0x0000
        /*0032*/ 	.short	0x0000
        /*0034*/ 	.byte	0x00, 0xf5, 0x21, 0x00


	//----- nvinfo : EIATTR_SPARSE_MMA_MASK
	.align		4
.L_25:
        /*0038*/ 	.byte	0x03, 0x50
        /*003a*/ 	.short	0x0000


	//----- nvinfo : EIATTR_MAXREG_COUNT
	.align		4
        /*003c*/ 	.byte	0x03, 0x1b
        /*003e*/ 	.short	0x00ff


	//----- nvinfo : EIATTR_NUM_BARRIERS
	.align		4
        /*0040*/ 	.byte	0x02, 0x4c
        /*0042*/ 	.byte	0x01
	.zero		1


	//----- nvinfo : EIATTR_MERCURY_ISA_VERSION
	.align		4
        /*0044*/ 	.byte	0x03, 0x5f
        /*0046*/ 	.short	0x0101


	//----- nvinfo : EIATTR_VRC_CTA_INIT_COUNT
	.align		4
        /*0048*/ 	.byte	0x02, 0x4a
	.zero		1
	.zero		1


	//----- nvinfo : EIATTR_EXIT_INSTR_OFFSETS
	.align		4
        /*004c*/ 	.byte	0x04, 0x1c
        /*004e*/ 	.short	(.L_27 - .L_26)


	//   ....[0]....
.L_26:
        /*0050*/ 	.word	0x00000060


	//   ....[1]....
        /*0054*/ 	.word	0x00001dd0


	//----- nvinfo : EIATTR_CBANK_PARAM_SIZE
	.align		4
.L_27:
        /*0058*/ 	.byte	0x03, 0x19
        /*005a*/ 	.short	0x0010


	//----- nvinfo : EIATTR_PARAM_CBANK
	.align		4
        /*005c*/ 	.byte	0x04, 0x0a
        /*005e*/ 	.short	(.L_29 - .L_28)
	.align		4
.L_28:
        /*0060*/ 	.word	index@(.nv.constant0._Z6phase3Piii)
        /*0064*/ 	.short	0x0380
        /*0066*/ 	.short	0x0010


	//----- nvinfo : EIATTR_SW_WAR
	.align		4
.L_29:
        /*0068*/ 	.byte	0x04, 0x36
        /*006a*/ 	.short	(.L_31 - .L_30)
.L_30:
        /*006c*/ 	.word	0x00000008
.L_31:


//--------------------- .nv.info._Z6phase2Piii    --------------------------
	.section	.nv.info._Z6phase2Piii,"",@"SHT_CUDA_INFO"
	.sectionflags	@""
	.align	4


	//----- nvinfo : EIATTR_CUDA_API_VERSION
	.align		4
        /*0000*/ 	.byte	0x04, 0x37
        /*0002*/ 	.short	(.L_33 - .L_32)
.L_32:
        /*0004*/ 	.word	0x00000082


	//----- nvinfo : EIATTR_KPARAM_INFO
	.align		4
.L_33:
        /*0008*/ 	.byte	0x04, 0x17
        /*000a*/ 	.short	(.L_35 - .L_34)
.L_34:
        /*000c*/ 	.word	0x00000000
        /*0010*/ 	.short	0x0002
        /*0012*/ 	.short	0x000c
        /*0014*/ 	.byte	0x00, 0xf0, 0x11, 0x00


	//----- nvinfo : EIATTR_KPARAM_INFO
	.align		4
.L_35:
        /*0018*/ 	.byte	0x04, 0x17
        /*001a*/ 	.short	(.L_37 - .L_36)
.L_36:
        /*001c*/ 	.word	0x00000000
        /*0020*/ 	.short	0x0001
        /*0022*/ 	.short	0x0008
        /*0024*/ 	.byte	0x00, 0xf0, 0x11, 0x00


	//----- nvinfo : EIATTR_KPARAM_INFO
	.align		4
.L_37:
        /*0028*/ 	.byte	0x04, 0x17
        /*002a*/ 	.short	(.L_39 - .L_38)
.L_38:
        /*002c*/ 	.word	0x00000000
        /*0030*/ 	.short	0x0000
        /*0032*/ 	.short	0x0000
        /*0034*/ 	.byte	0x00, 0xf5, 0x21, 0x00


	//----- nvinfo : EIATTR_SPARSE_MMA_MASK
	.align		4
.L_39:
        /*0038*/ 	.byte	0x03, 0x50
        /*003a*/ 	.short	0x0000


	//----- nvinfo : EIATTR_MAXREG_COUNT
	.align		4
        /*003c*/ 	.byte	0x03, 0x1b
        /*003e*/ 	.short	0x00ff


	//----- nvinfo : EIATTR_NUM_BARRIERS
	.align		4
        /*0040*/ 	.byte	0x02, 0x4c
        /*0042*/ 	.byte	0x01
	.zero		1


	//----- nvinfo : EIATTR_MERCURY_ISA_VERSION
	.align		4
        /*0044*/ 	.byte	0x03, 0x5f
        /*0046*/ 	.short	0x0101


	//----- nvinfo : EIATTR_VRC_CTA_INIT_COUNT
	.align		4
        /*0048*/ 	.byte	0x02, 0x4a
	.zero		1
	.zero		1


	//----- nvinfo : EIATTR_EXIT_INSTR_OFFSETS
	.align		4
        /*004c*/ 	.byte	0x04, 0x1c
        /*004e*/ 	.short	(.L_41 - .L_40)


	//   ....[0]....
.L_40:
        /*0050*/ 	.word	0x00000190


	//   ....[1]....
        /*0054*/ 	.word	0x00004480


	//----- nvinfo : EIATTR_CBANK_PARAM_SIZE
	.align		4
.L_41:
        /*0058*/ 	.byte	0x03, 0x19
        /*005a*/ 	.short	0x0010


	//----- nvinfo : EIATTR_PARAM_CBANK
	.align		4
        /*005c*/ 	.byte	0x04, 0x0a
        /*005e*/ 	.short	(.L_43 - .L_42)
	.align		4
.L_42:
        /*0060*/ 	.word	index@(.nv.constant0._Z6phase2Piii)
        /*0064*/ 	.short	0x0380
        /*0066*/ 	.short	0x0010


	//----- nvinfo : EIATTR_SW_WAR
	.align		4
.L_43:
        /*0068*/ 	.byte	0x04, 0x36
        /*006a*/ 	.short	(.L_45 - .L_44)
.L_44:
        /*006c*/ 	.word	0x00000008
.L_45:


//--------------------- .nv.info._Z6phase1Piii    --------------------------
	.section	.nv.info._Z6phase1Piii,"",@"SHT_CUDA_INFO"
	.sectionflags	@""
	.align	4


	//----- nvinfo : EIATTR_CUDA_API_VERSION
	.align		4
        /*0000*/ 	.byte	0x04, 0x37
        /*0002*/ 	.short	(.L_47 - .L_46)
.L_46:
        /*0004*/ 	.word	0x00000082


	//----- nvinfo : EIATTR_KPARAM_INFO
	.align		4
.L_47:
        /*0008*/ 	.byte	0x04, 0x17
        /*000a*/ 	.short	(.L_49 - .L_48)
.L_48:
        /*000c*/ 	.word	0x00000000
        /*0010*/ 	.short	0x0002
        /*0012*/ 	.short	0x000c
        /*0014*/ 	.byte	0x00, 0xf0, 0x11, 0x00


	//----- nvinfo : EIATTR_KPARAM_INFO
	.align		4
.L_49:
        /*0018*/ 	.byte	0x04, 0x17
        /*001a*/ 	.short	(.L_51 - .L_50)
.L_50:
        /*001c*/ 	.word	0x00000000
        /*0020*/ 	.short	0x0001
        /*0022*/ 	.short	0x0008
        /*0024*/ 	.byte	0x00, 0xf0, 0x11, 0x00


	//----- nvinfo : EIATTR_KPARAM_INFO
	.align		4
.L_51:
        /*0028*/ 	.byte	0x04, 0x17
        /*002a*/ 	.short	(.L_53 - .L_52)
.L_52:
        /*002c*/ 	.word	0x00000000
        /*0030*/ 	.short	0x0000
        /*0032*/ 	.short	0x0000
        /*0034*/ 	.byte	0x00, 0xf5, 0x21, 0x00


	//----- nvinfo : EIATTR_SPARSE_MMA_MASK
	.align		4
.L_53:
        /*0038*/ 	.byte	0x03, 0x50
        /*003a*/ 	.short	0x0000


	//----- nvinfo : EIATTR_MAXREG_COUNT
	.align		4
        /*003c*/ 	.byte	0x03, 0x1b
        /*003e*/ 	.short	0x00ff


	//----- nvinfo : EIATTR_NUM_BARRIERS
	.align		4
        /*0040*/ 	.byte	0x02, 0x4c
        /*0042*/ 	.byte	0x01
	.zero		1


	//----- nvinfo : EIATTR_MERCURY_ISA_VERSION
	.align		4
        /*0044*/ 	.byte	0x03, 0x5f
        /*0046*/ 	.short	0x0101


	//----- nvinfo : EIATTR_VRC_CTA_INIT_COUNT
	.align		4
        /*0048*/ 	.byte	0x02, 0x4a
	.zero		1
	.zero		1


	//----- nvinfo : EIATTR_EXIT_INSTR_OFFSETS
	.align		4
        /*004c*/ 	.byte	0x04, 0x1c
        /*004e*/ 	.short	(.L_55 - .L_54)


	//   ....[0]....
.L_54:
        /*0050*/ 	.word	0x000055e0


	//----- nvinfo : EIATTR_CBANK_PARAM_SIZE
	.align		4
.L_55:
        /*0054*/ 	.byte	0x03, 0x19
        /*0056*/ 	.short	0x0010


	//----- nvinfo : EIATTR_PARAM_CBANK
	.align		4
        /*0058*/ 	.byte	0x04, 0x0a
        /*005a*/ 	.short	(.L_57 - .L_56)
	.align		4
.L_56:
        /*005c*/ 	.word	index@(.nv.constant0._Z6phase1Piii)
        /*0060*/ 	.short	0x0380
        /*0062*/ 	.short	0x0010


	//----- nvinfo : EIATTR_SW_WAR
	.align		4
.L_57:
        /*0064*/ 	.byte	0x04, 0x36
        /*0066*/ 	.short	(.L_59 - .L_58)
.L_58:
        /*0068*/ 	.word	0x00000008
.L_59:


//--------------------- .nv.callgraph             --------------------------
	.section	.nv.callgraph,"",@"SHT_CUDA_CALLGRAPH"
	.align	4
	.sectionentsize	8
	.align		4
        /*0000*/ 	.word	0x00000000
	.align		4
        /*0004*/ 	.word	0xffffffff
	.align		4
        /*0008*/ 	.word	0x00000000
	.align		4
        /*000c*/ 	.word	0xfffffffe
	.align		4
        /*0010*/ 	.word	0x00000000
	.align		4
        /*0014*/ 	.word	0xfffffffd
	.align		4
        /*0018*/ 	.word	0x00000000
	.align		4
        /*001c*/ 	.word	0xfffffffc


//--------------------- .text._Z6phase3Piii       --------------------------
	.section	.text._Z6phase3Piii,"ax",@progbits
	.align	128
        .global         _Z6phase3Piii
        .type           _Z6phase3Piii,@function
        .size           _Z6phase3Piii,(.L_x_5 - _Z6phase3Piii)
        .other          _Z6phase3Piii,@"STO_CUDA_ENTRY STV_DEFAULT"
_Z6phase3Piii:
.text._Z6phase3Piii:
[----:B------:R-:W-:Y:S01]  /*0000*/  LDC R1, c[0x0][0x37c] ;  /* 0x0000df00ff017b82 */ /* 0x000fe20000000800 */
[----:B------:R-:W0:Y:S07]  /*0010*/  S2R R12, SR_CTAID.X ;  /* 0x00000000000c7919 */ /* 0x000e2e0000002500 */
[----:B------:R-:W0:Y:S01]  /*0020*/  LDC R5, c[0x0][0x388] ;  /* 0x0000e200ff057b82 */ /* 0x000e220000000800 */
[----:B------:R-:W1:Y:S01]  /*0030*/  S2R R13, SR_CTAID.Y ;  /* 0x00000000000d7919 */ /* 0x000e620000002600 */
[----:B0-----:R-:W-:-:S04]  /*0040*/  ISETP.NE.AND P0, PT, R12, R5, PT ;  /* 0x000000050c00720c */ /* 0x001fc80003f05270 */
[----:B-1----:R-:W-:-:S13]  /*0050*/  ISETP.EQ.OR P0, PT, R13, R5, !P0 ;  /* 0x000000050d00720c */ /* 0x002fda0004702670 */
[----:B------:R-:W-:Y:S05]  /*0060*/  @P0 EXIT ;  /* 0x000000000000094d */ /* 0x000fea0003800000 */
[----:B------:R-:W0:Y:S01]  /*0070*/  S2R R0, SR_TID.Y ;  /* 0x0000000000007919 */ /* 0x000e220000002200 */
[----:B------:R-:W1:Y:S01]  /*0080*/  LDC R16, c[0x0][0x38c] ;  /* 0x0000e300ff107b82 */ /* 0x000e620000000800 */
[----:B------:R-:W2:Y:S01]  /*0090*/  LDCU.64 UR6, c[0x0][0x358] ;  /* 0x00006b00ff0677ac */ /* 0x000ea20008000a00 */
[----:B------:R-:W3:Y:S06]  /*00a0*/  S2R R7, SR_TID.X ;  /* 0x0000000000077919 */ /* 0x000eec0000002100 */
[----:B------:R-:W4:Y:S01]  /*00b0*/  LDC.64 R20, c[0x0][0x380] ;  /* 0x0000e000ff147b82 */ /* 0x000f220000000a00 */
[----:B0-----:R-:W-:-:S02]  /*00c0*/  IMAD R13, R13, 0x40, R0 ;  /* 0x000000400d0d7824 */ /* 0x001fc400078e0200 */
[--C-:B---3--:R-:W-:Y:S02]  /*00d0*/  IMAD R2, R5, 0x40, R7.reuse ;  /* 0x0000004005027824 */ /* 0x108fe400078e0207 */
[-C--:B-1----:R-:W-:Y:S02]  /*00e0*/  IMAD R3, R13, R16.reuse, RZ ;  /* 0x000000100d037224 */ /* 0x082fe400078e02ff */
[----:B------:R-:W-:Y:S02]  /*00f0*/  IMAD R12, R12, 0x40, R7 ;  /* 0x000000400c0c7824 */ /* 0x000fe400078e0207 */
[----:B------:R-:W-:Y:S02]  /*0100*/  IMAD R5, R5, 0x40, R0 ;  /* 0x0000004005057824 */ /* 0x000fe400078e0200 */
[----:B------:R-:W-:Y:S02]  /*0110*/  IMAD R11, R16, 0x20, R3 ;  /* 0x00000020100b7824 */ /* 0x000fe400078e0203 */
[----:B------:R-:W-:-:S02]  /*0120*/  IMAD R5, R5, R16, R12 ;  /* 0x0000001005057224 */ /* 0x000fc400078e020c */
[--C-:B------:R-:W-:Y:S02]  /*0130*/  IMAD.IADD R19, R3, 0x1, R2.reuse ;  /* 0x0000000103137824 */ /* 0x100fe400078e0202 */
[----:B------:R-:W-:Y:S02]  /*0140*/  IMAD.IADD R15, R11, 0x1, R2 ;  /* 0x000000010b0f7824 */ /* 0x000fe400078e0202 */
[----:B------:R-:W-:Y:S02]  /*0150*/  IMAD R17, R16, 0x20, R5 ;  /* 0x0000002010117824 */ /* 0x000fe400078e0205 */
[----:B----4-:R-:W-:-:S04]  /*0160*/  IMAD.WIDE R2, R5, 0x4, R20 ;  /* 0x0000000405027825 */ /* 0x010fc800078e0214 */
[--C-:B------:R-:W-:Y:S01]  /*0170*/  IMAD.WIDE R18, R19, 0x4, R20.reuse ;  /* 0x0000000413127825 */ /* 0x100fe200078e0214 */
[----:B--2---:R-:W2:Y:S03]  /*0180*/  LDG.E R10, desc[UR6][R2.64] ;  /* 0x00000006020a7981 */ /* 0x004ea6000c1e1900 */
[--C-:B------:R-:W-:Y:S01]  /*0190*/  IMAD.WIDE R14, R15, 0x4, R20.reuse ;  /* 0x000000040f0e7825 */ /* 0x100fe200078e0214 */
[----:B------:R-:W3:Y:S03]  /*01a0*/  LDG.E R9, desc[UR6][R18.64] ;  /* 0x0000000612097981 */ /* 0x000ee6000c1e1900 */
[----:B------:R-:W-:Y:S01]  /*01b0*/  IMAD.WIDE R4, R17, 0x4, R20 ;  /* 0x0000000411047825 */ /* 0x000fe200078e0214 */
[----:B------:R-:W4:Y:S04]  /*01c0*/  LDG.E R6, desc[UR6][R18.64+0x80] ;  /* 0x0000800612067981 */ /* 0x000f28000c1e1900 */
[----:B------:R-:W5:Y:S04]  /*01d0*/  LDG.E R8, desc[UR6][R14.64] ;  /* 0x000000060e087981 */ /* 0x000f68000c1e1900 */
[----:B------:R-:W5:Y:S04]  /*01e0*/  LDG.E R24, desc[UR6][R14.64+0x80] ;  /* 0x000080060e187981 */ /* 0x000f68000c1e1900 */
[----:B------:R0:W5:Y:S04]  /*01f0*/  LDG.E R26, desc[UR6][R2.64+0x80] ;  /* 0x00008006021a7981 */ /* 0x000168000c1e1900 */
[----:B------:R-:W5:Y:S04]  /*0200*/  LDG.E R28, desc[UR6][R4.64] ;  /* 0x00000006041c7981 */ /* 0x000f68000c1e1900 */
[----:B------:R-:W5:Y:S01]  /*0210*/  LDG.E R17, desc[UR6][R4.64+0x80] ;  /* 0x0000800604117981 */ /* 0x000f62000c1e1900 */
[----:B------:R-:W-:-:S02]  /*0220*/  IMAD R23, R13, R16, R12 ;  /* 0x000000100d177224 */ /* 0x000fc400078e020c */
[----:B------:R-:W-:Y:S02]  /*0230*/  IMAD.IADD R11, R12, 0x1, R11 ;  /* 0x000000010c0b7824 */ /* 0x000fe400078e020b */
[----:B------:R-:W-:-:S04]  /*0240*/  IMAD.WIDE R22, R23, 0x4, R20 ;  /* 0x0000000417167825 */ /* 0x000fc800078e0214 */
[----:B------:R-:W-:Y:S01]  /*0250*/  IMAD.WIDE R20, R11, 0x4, R20 ;  /* 0x000000040b147825 */ /* 0x000fe200078e0214 */
[----:B------:R-:W5:Y:S04]  /*0260*/  LDG.E R27, desc[UR6][R22.64+0x80] ;  /* 0x00008006161b7981 */ /* 0x000f68000c1e1900 */
[----:B------:R-:W5:Y:S04]  /*0270*/  LDG.E R11, desc[UR6][R22.64] ;  /* 0x00000006160b7981 */ /* 0x000f68000c1e1900 */
[----:B------:R-:W5:Y:S04]  /*0280*/  LDG.E R29, desc[UR6][R20.64] ;  /* 0x00000006141d7981 */ /* 0x000f68000c1e1900 */
[----:B------:R-:W5:Y:S01]  /*0290*/  LDG.E R25, desc[UR6][R20.64+0x80] ;  /* 0x0000800614197981 */ /* 0x000f62000c1e1900 */
[----:B------:R-:W1:Y:S01]  /*02a0*/  S2UR UR5, SR_CgaCtaId ;  /* 0x00000000000579c3 */ /* 0x000e620000008800 */
[----:B------:R-:W-:-:S02]  /*02b0*/  UMOV UR4, 0x400 ;  /* 0x0000040000047882 */ /* 0x000fc40000000000 */
[----:B-1----:R-:W-:-:S06]  /*02c0*/  ULEA UR4, UR5, UR4, 0x18 ;  /* 0x0000000405047291 */ /* 0x002fcc000f8ec0ff */
[----:B------:R-:W-:-:S05]  /*02d0*/  LEA R0, R0, UR4, 0x9 ;  /* 0x0000000400007c11 */ /* 0x000fca000f8e48ff */
[C---:B0-----:R-:W-:Y:S01]  /*02e0*/  IMAD R3, R7.reuse, 0x4, R0 ;  /* 0x0000000407037824 */ /* 0x041fe200078e0200 */
[----:B------:R-:W-:-:S04]  /*02f0*/  LEA R2, R7, UR4, 0x2 ;  /* 0x0000000407027c11 */ /* 0x000fc8000f8e10ff */
[----:B--2---:R-:W-:Y:S04]  /*0300*/  STS [R3+0x100], R10 ;  /* 0x0001000a03007388 */ /* 0x004fe80000000800 */
[----:B---3--:R-:W-:Y:S04]  /*0310*/  STS [R3], R9 ;  /* 0x0000000903007388 */ /* 0x008fe80000000800 */
[----:B----4-:R-:W-:Y:S04]  /*0320*/  STS [R3+0x80], R6 ;  /* 0x0000800603007388 */ /* 0x010fe80000000800 */
[----:B-----5:R-:W-:Y:S04]  /*0330*/  STS [R3+0x4000], R8 ;  /* 0x0040000803007388 */ /* 0x020fe80000000800 */
[----:B------:R-:W-:Y:S04]  /*0340*/  STS [R3+0x4080], R24 ;  /* 0x0040801803007388 */ /* 0x000fe80000000800 */
[----:B------:R-:W-:Y:S04]  /*0350*/  STS [R3+0x180], R26 ;  /* 0x0001801a03007388 */ /* 0x000fe80000000800 */
[----:B------:R-:W-:Y:S04]  /*0360*/  STS [R3+0x4100], R28 ;  /* 0x0041001c03007388 */ /* 0x000fe80000000800 */
[----:B------:R-:W-:Y:S01]  /*0370*/  STS [R3+0x4180], R17 ;  /* 0x0041801103007388 */ /* 0x000fe20000000800 */
[----:B------:R-:W-:Y:S06]  /*0380*/  BAR.SYNC.DEFER_BLOCKING 0x0 ;  /* 0x0000000000007b1d */ /* 0x000fec0000010000 */
[----:B------:R-:W-:Y:S04]  /*0390*/  LDS R7, [R2+0x100] ;  /* 0x0001000002077984 */ /* 0x000fe80000000800 */
[----:B------:R-:W0:Y:S04]  /*03a0*/  LDS.128 R12, [R0] ;  /* 0x00000000000c7984 */ /* 0x000e280000000c00 */
[----:B------:R-:W1:Y:S04]  /*03b0*/  LDS.128 R16, [R0+0x4000] ;  /* 0x0040000000107984 */ /* 0x000e680000000c00 */
[----:B------:R-:W2:Y:S04]  /*03c0*/  LDS R8, [R2+0x180] ;  /* 0x0001800002087984 */ /* 0x000ea80000000800 */
[----:B------:R-:W3:Y:S04]  /*03d0*/  LDS R6, [R2+0x300] ;  /* 0x0003000002067984 */ /* 0x000ee80000000800 */
[----:B------:R-:W4:Y:S04]  /*03e0*/  LDS R4, [R2+0x380] ;  /* 0x0003800002047984 */ /* 0x000f280000000800 */
[----:B------:R-:W5:Y:S04]  /*03f0*/  LDS R5, [R2+0x500] ;  /* 0x0005000002057984 */ /* 0x000f680000000800 */
[----:B------:R-:W5:Y:S04]  /*0400*/  LDS R3, [R2+0x580] ;  /* 0x0005800002037984 */ /* 0x000f680000000800 */
[----:B------:R-:W5:Y:S04]  /*0410*/  LDS R26, [R2+0x700] ;  /* 0x00070000021a7984 */ /* 0x000f680000000800 */
[----:B------:R-:W5:Y:S04]  /*0420*/  LDS R24, [R2+0x780] ;  /* 0x0007800002187984 */ /* 0x000f680000000800 */
[----:B------:R-:W-:Y:S01]  /*0430*/  LDS R28, [R2+0xb80] ;  /* 0x000b8000021c7984 */ /* 0x000fe20000000800 */
[----:B0-----:R-:W-:-:S02]  /*0440*/  VIADDMNMX R11, R7, R12, R11, PT ;  /* 0x0000000c070b7246 */ /* 0x001fc4000380010b */
[----:B-1----:R-:W-:Y:S02]  /*0450*/  VIADDMNMX R29, R7, R16, R29, PT ;  /* 0x00000010071d7246 */ /* 0x002fe4000380011d */
[C---:B--2---:R-:W-:Y:S02]  /*0460*/  VIADDMNMX R27, R8.reuse, R12, R27, PT ;  /* 0x0000000c081b7246 */ /* 0x044fe4000380011b */
[----:B------:R-:W-:Y:S02]  /*0470*/  VIADDMNMX R25, R8, R16, R25, PT ;  /* 0x0000001008197246 */ /* 0x000fe40003800119 */
[C---:B---3--:R-:W-:Y:S02]  /*0480*/  VIADDMNMX R11, R6.reuse, R13, R11, PT ;  /* 0x0000000d060b7246 */ /* 0x048fe4000380010b */
[----:B------:R-:W-:Y:S02]  /*0490*/  VIADDMNMX R16, R6, R17, R29, PT ;  /* 0x0000001106107246 */ /* 0x000fe4000380011d */
[----:B----4-:R-:W-:-:S02]  /*04a0*/  VIADDMNMX R27, R4, R13, R27, PT ;  /* 0x0000000d041b7246 */ /* 0x010fc4000380011b */
[----:B------:R-:W-:Y:S01]  /*04b0*/  VIADDMNMX R25, R4, R17, R25, PT ;  /* 0x0000001104197246 */ /* 0x000fe20003800119 */
[----:B------:R-:W-:Y:S01]  /*04c0*/  LDS R13, [R2+0x980] ;  /* 0x00098000020d7984 */ /* 0x000fe20000000800 */
[C---:B-----5:R-:W-:Y:S02]  /*04d0*/  VIADDMNMX R12, R5.reuse, R14, R11, PT ;  /* 0x0000000e050c7246 */ /* 0x060fe4000380010b */
[----:B------:R-:W-:Y:S01]  /*04e0*/  VIADDMNMX R16, R5, R18, R16, PT ;  /* 0x0000001205107246 */ /* 0x000fe20003800110 */
[----:B------:R-:W0:Y:S01]  /*04f0*/  LDS.128 R8, [R0+0x4010] ;  /* 0x0040100000087984 */ /* 0x000e220000000c00 */
[C---:B------:R-:W-:Y:S02]  /*0500*/  VIADDMNMX R14, R3.reuse, R14, R27, PT ;  /* 0x0000000e030e7246 */ /* 0x040fe4000380011b */
[----:B------:R-:W-:Y:S01]  /*0510*/  VIADDMNMX R18, R3, R18, R25, PT ;  /* 0x0000001203127246 */ /* 0x000fe20003800119 */
[----:B------:R-:W1:Y:S04]  /*0520*/  LDS.128 R4, [R0+0x10] ;  /* 0x0000100000047984 */ /* 0x000e680000000c00 */
[----:B------:R-:W2:Y:S04]  /*0530*/  LDS R3, [R2+0x900] ;  /* 0x0009000002037984 */ /* 0x000ea80000000800 */
[----:B------:R-:W3:Y:S01]  /*0540*/  LDS R17, [R2+0xb00] ;  /* 0x000b000002117984 */ /* 0x000ee20000000800 */
[----:B------:R-:W-:-:S02]  /*0550*/  VIADDMNMX R12, R26, R15, R12, PT ;  /* 0x0000000f1a0c7246 */ /* 0x000fc4000380010c */
[----:B------:R-:W-:Y:S01]  /*0560*/  VIADDMNMX R14, R24, R15, R14, PT ;  /* 0x0000000f180e7246 */ /* 0x000fe2000380010e */
[----:B------:R-:W4:Y:S04]  /*0570*/  LDS R25, [R2+0xd00] ;  /* 0x000d000002197984 */ /* 0x000f280000000800 */
[----:B------:R-:W5:Y:S01]  /*0580*/  LDS R15, [R2+0xd80] ;  /* 0x000d8000020f7984 */ /* 0x000f620000000800 */
[-C--:B------:R-:W-:Y:S02]  /*0590*/  VIADDMNMX R16, R26, R19.reuse, R16, PT ;  /* 0x000000131a107246 */ /* 0x080fe40003800110 */
[----:B------:R-:W-:Y:S01]  /*05a0*/  VIADDMNMX R18, R24, R19, R18, PT ;  /* 0x0000001318127246 */ /* 0x000fe20003800112 */
[----:B------:R-:W-:Y:S04]  /*05b0*/  LDS R26, [R2+0xf80] ;  /* 0x000f8000021a7984 */ /* 0x000fe80000000800 */
[----:B------:R-:W5:Y:S01]  /*05c0*/  LDS R24, [R2+0xf00] ;  /* 0x000f000002187984 */ /* 0x000f620000000800 */
[----:B0-----:R-:W-:-:S02]  /*05d0*/  VIADDMNMX R18, R13, R8, R18, PT ;  /* 0x000000080d127246 */ /* 0x001fc40003800112 */
[-C--:B-1----:R-:W-:Y:S02]  /*05e0*/  VIADDMNMX R14, R13, R4.reuse, R14, PT ;  /* 0x000000040d0e7246 */ /* 0x082fe4000380010e */
[C---:B--2---:R-:W-:Y:S02]  /*05f0*/  VIADDMNMX R12, R3.reuse, R4, R12, PT ;  /* 0x00000004030c7246 */ /* 0x044fe4000380010c */
[----:B------:R-:W-:Y:S02]  /*0600*/  VIADDMNMX R16, R3, R8, R16, PT ;  /* 0x0000000803107246 */ /* 0x000fe40003800110 */
[C---:B---3--:R-:W-:Y:S01]  /*0610*/  VIADDMNMX R4, R17.reuse, R5, R12, PT ;  /* 0x0000000511047246 */ /* 0x048fe2000380010c */
[----:B------:R-:W-:Y:S01]  /*0620*/  LDS R3, [R2+0x1100] ;  /* 0x0011000002037984 */ /* 0x000fe20000000800 */
[----:B------:R-:W-:Y:S02]  /*0630*/  VIADDMNMX R8, R17, R9, R16, PT ;  /* 0x0000000911087246 */ /* 0x000fe40003800110 */
[----:B------:R-:W-:-:S02]  /*0640*/  VIADDMNMX R14, R28, R5, R14, PT ;  /* 0x000000051c0e7246 */ /* 0x000fc4000380010e */
[----:B------:R-:W-:Y:S01]  /*0650*/  VIADDMNMX R18, R28, R9, R18, PT ;  /* 0x000000091c127246 */ /* 0x000fe20003800112 */
[----:B------:R-:W-:Y:S01]  /*0660*/  LDS R5, [R2+0x1180] ;  /* 0x0011800002057984 */ /* 0x000fe20000000800 */
[C---:B----4-:R-:W-:Y:S02]  /*0670*/  VIADDMNMX R4, R25.reuse, R6, R4, PT ;  /* 0x0000000619047246 */ /* 0x050fe40003800104 */
[----:B------:R-:W-:Y:S01]  /*0680*/  VIADDMNMX R8, R25, R10, R8, PT ;  /* 0x0000000a19087246 */ /* 0x000fe20003800108 */
[----:B------:R-:W-:Y:S01]  /*0690*/  LDS R9, [R2+0x1300] ;  /* 0x0013000002097984 */ /* 0x000fe20000000800 */
[C---:B-----5:R-:W-:Y:S02]  /*06a0*/  VIADDMNMX R6, R15.reuse, R6, R14, PT ;  /* 0x000000060f067246 */ /* 0x060fe4000380010e */
[----:B------:R-:W-:Y:S01]  /*06b0*/  VIADDMNMX R10, R15, R10, R18, PT ;  /* 0x0000000a0f0a7246 */ /* 0x000fe20003800112 */
[----:B------:R-:W-:Y:S04]  /*06c0*/  LDS R28, [R2+0x1380] ;  /* 0x00138000021c7984 */ /* 0x000fe80000000800 */
[----:B------:R-:W0:Y:S04]  /*06d0*/  LDS.128 R12, [R0+0x20] ;  /* 0x00002000000c7984 */ /* 0x000e280000000c00 */
[----:B------:R-:W1:Y:S01]  /*06e0*/  LDS.128 R16, [R0+0x4020] ;  /* 0x0040200000107984 */ /* 0x000e620000000c00 */
[----:B------:R-:W-:-:S02]  /*06f0*/  VIADDMNMX R4, R24, R7, R4, PT ;  /* 0x0000000718047246 */ /* 0x000fc40003800104 */
[----:B------:R-:W-:Y:S01]  /*0700*/  VIADDMNMX R6, R26, R7, R6, PT ;  /* 0x000000071a067246 */ /* 0x000fe20003800106 */
[----:B------:R-:W2:Y:S04]  /*0710*/  LDS R25, [R2+0x1500] ;  /* 0x0015000002197984 */ /* 0x000ea80000000800 */
[----:B------:R-:W3:Y:S01]  /*0720*/  LDS R7, [R2+0x1580] ;  /* 0x0015800002077984 */ /* 0x000ee20000000800 */
[-C--:B------:R-:W-:Y:S02]  /*0730*/  VIADDMNMX R8, R24, R11.reuse, R8, PT ;  /* 0x0000000b18087246 */ /* 0x080fe40003800108 */
[----:B------:R-:W-:Y:S01]  /*0740*/  VIADDMNMX R10, R26, R11, R10, PT ;  /* 0x0000000b1a0a7246 */ /* 0x000fe2000380010a */
[----:B------:R-:W4:Y:S04]  /*0750*/  LDS R24, [R2+0x1700] ;  /* 0x0017000002187984 */ /* 0x000f280000000800 */
[----:B------:R-:W5:Y:S01]  /*0760*/  LDS R26, [R2+0x1780] ;  /* 0x00178000021a7984 */ /* 0x000f620000000800 */
[----:B0-----:R-:W-:-:S02]  /*0770*/  VIADDMNMX R4, R3, R12, R4, PT ;  /* 0x0000000c03047246 */ /* 0x001fc40003800104 */
[----:B------:R-:W-:Y:S02]  /*0780*/  VIADDMNMX R6, R5, R12, R6, PT ;  /* 0x0000000c05067246 */ /* 0x000fe40003800106 */
[-C--:B-1----:R-:W-:Y:S02]  /*0790*/  VIADDMNMX R8, R3, R16.reuse, R8, PT ;  /* 0x0000001003087246 */ /* 0x082fe40003800108 */
[----:B------:R-:W-:Y:S01]  /*07a0*/  VIADDMNMX R10, R5, R16, R10, PT ;  /* 0x00000010050a7246 */ /* 0x000fe2000380010a */
[----:B------:R-:W-:Y:S01]  /*07b0*/  LDS R3, [R2+0x1900] ;  /* 0x0019000002037984 */ /* 0x000fe20000000800 */
[C---:B------:R-:W-:Y:S02]  /*07c0*/  VIADDMNMX R4, R9.reuse, R13, R4, PT ;  /* 0x0000000d09047246 */ /* 0x040fe40003800104 */
[----:B------:R-:W-:Y:S02]  /*07d0*/  VIADDMNMX R8, R9, R17, R8, PT ;  /* 0x0000001109087246 */ /* 0x000fe40003800108 */
[----:B------:R-:W-:-:S02]  /*07e0*/  VIADDMNMX R6, R28, R13, R6, PT ;  /* 0x0000000d1c067246 */ /* 0x000fc40003800106 */
[----:B------:R-:W-:Y:S01]  /*07f0*/  VIADDMNMX R10, R28, R17, R10, PT ;  /* 0x000000111c0a7246 */ /* 0x000fe2000380010a */
[----:B------:R-:W-:Y:S01]  /*0800*/  LDS R13, [R2+0x1980] ;  /* 0x00198000020d7984 */ /* 0x000fe20000000800 */
[C---:B--2---:R-:W-:Y:S02]  /*0810*/  VIADDMNMX R12, R25.reuse, R14, R4, PT ;  /* 0x0000000e190c7246 */ /* 0x044fe40003800104 */
[----:B------:R-:W-:Y:S01]  /*0820*/  VIADDMNMX R16, R25, R18, R8, PT ;  /* 0x0000001219107246 */ /* 0x000fe20003800108 */
[----:B------:R-:W-:Y:S01]  /*0830*/  LDS R17, [R2+0x1b00] ;  /* 0x001b000002117984 */ /* 0x000fe20000000800 */
[C---:B---3--:R-:W-:Y:S02]  /*0840*/  VIADDMNMX R14, R7.reuse, R14, R6, PT ;  /* 0x0000000e070e7246 */ /* 0x048fe40003800106 */
[----:B------:R-:W-:Y:S01]  /*0850*/  VIADDMNMX R18, R7, R18, R10, PT ;  /* 0x0000001207127246 */ /* 0x000fe2000380010a */
[----:B------:R-:W-:Y:S04]  /*0860*/  LDS R28, [R2+0x1b80] ;  /* 0x001b8000021c7984 */ /* 0x000fe80000000800 */
[----:B------:R-:W0:Y:S04]  /*0870*/  LDS.128 R4, [R0+0x30] ;  /* 0x0000300000047984 */ /* 0x000e280000000c00 */
[----:B------:R-:W1:Y:S01]  /*0880*/  LDS.128 R8, [R0+0x4030] ;  /* 0x0040300000087984 */ /* 0x000e620000000c00 */
[----:B----4-:R-:W-:-:S02]  /*0890*/  VIADDMNMX R12, R24, R15, R12, PT ;  /* 0x0000000f180c7246 */ /* 0x010fc4000380010c */
[----:B-----5:R-:W-:Y:S01]  /*08a0*/  VIADDMNMX R14, R26, R15, R14, PT ;  /* 0x0000000f1a0e7246 */ /* 0x020fe2000380010e */
        /* <DEDUP_REMOVED lines=288> */
[----:B------:R-:W-:-:S03]  /*1ab0*/  VIADDMNMX R8, R24, R11, R8, PT ;  /* 0x0000000b18087246 */ /* 0x000fc60003800108 */
[----:B------:R-:W4:Y:S01]  /*1ac0*/  LDS R24, [R2+0x7700] ;  /* 0x0077000002187984 */ /* 0x000f220000000800 */
[----:B------:R-:W-:-:S03]  /*1ad0*/  VIADDMNMX R10, R26, R11, R10, PT ;  /* 0x0000000b1a0a7246 */ /* 0x000fc6000380010a */
[----:B------:R-:W5:Y:S01]  /*1ae0*/  LDS R26, [R2+0x7780] ;  /* 0x00778000021a7984 */ /* 0x000f620000000800 */
[-C--:B0-----:R-:W-:Y:S02]  /*1af0*/  VIADDMNMX R4, R3, R12.reuse, R4, PT ;  /* 0x0000000c03047246 */ /* 0x081fe40003800104 */
[----:B------:R-:W-:Y:S02]  /*1b00*/  VIADDMNMX R6, R5, R12, R6, PT ;  /* 0x0000000c05067246 */ /* 0x000fe40003800106 */
[-C--:B-1----:R-:W-:Y:S02]  /*1b10*/  VIADDMNMX R8, R3, R16.reuse, R8, PT ;  /* 0x0000001003087246 */ /* 0x082fe40003800108 */
[----:B------:R-:W-:Y:S01]  /*1b20*/  VIADDMNMX R10, R5, R16, R10, PT ;  /* 0x00000010050a7246 */ /* 0x000fe2000380010a */
[----:B------:R-:W-:Y:S01]  /*1b30*/  LDS R3, [R2+0x7980] ;  /* 0x0079800002037984 */ /* 0x000fe20000000800 */
[C---:B------:R-:W-:Y:S02]  /*1b40*/  VIADDMNMX R4, R9.reuse, R13, R4, PT ;  /* 0x0000000d09047246 */ /* 0x040fe40003800104 */
[----:B------:R-:W-:Y:S01]  /*1b50*/  VIADDMNMX R8, R9, R17, R8, PT ;  /* 0x0000001109087246 */ /* 0x000fe20003800108 */
[----:B------:R-:W-:Y:S01]  /*1b60*/  LDS R16, [R2+0x7b80] ;  /* 0x007b800002107984 */ /* 0x000fe20000000800 */
        /* <DEDUP_REMOVED lines=9> */
[----:B------:R-:W0:Y:S01]  /*1c00*/  LDS.128 R4, [R0+0xf0] ;  /* 0x0000f00000047984 */ /* 0x000e220000000c00 */
[----:B----4-:R-:W-:-:S03]  /*1c10*/  VIADDMNMX R12, R24, R15, R12, PT ;  /* 0x0000000f180c7246 */ /* 0x010fc6000380010c */
[----:B------:R-:W1:Y:S01]  /*1c20*/  LDS.128 R8, [R0+0x40f0] ;  /* 0x0040f00000087984 */ /* 0x000e620000000c00 */
[----:B------:R-:W-:-:S03]  /*1c30*/  VIADDMNMX R25, R24, R19, R25, PT ;  /* 0x0000001318197246 */ /* 0x000fc60003800119 */
[----:B------:R-:W2:Y:S01]  /*1c40*/  LDS R24, [R2+0x7b00] ;  /* 0x007b000002187984 */ /* 0x000ea20000000800 */
[----:B-----5:R-:W-:-:S03]  /*1c50*/  VIADDMNMX R27, R26, R15, R14, PT ;  /* 0x0000000f1a1b7246 */ /* 0x020fc6000380010e */
[----:B------:R-:W3:Y:S04]  /*1c60*/  LDS R15, [R2+0x7d80] ;  /* 0x007d8000020f7984 */ /* 0x000ee80000000800 */
[----:B------:R-:W4:Y:S01]  /*1c70*/  LDS R14, [R2+0x7f80] ;  /* 0x007f8000020e7984 */ /* 0x000f220000000800 */
[----:B------:R-:W-:Y:S02]  /*1c80*/  VIADDMNMX R18, R26, R19, R18, PT ;  /* 0x000000131a127246 */ /* 0x000fe40003800112 */
[-C--:B0-----:R-:W-:Y:S02]  /*1c90*/  VIADDMNMX R27, R3, R4.reuse, R27, PT ;  /* 0x00000004031b7246 */ /* 0x081fe4000380011b */
[C---:B------:R-:W-:Y:S02]  /*1ca0*/  VIADDMNMX R12, R13.reuse, R4, R12, PT ;  /* 0x000000040d0c7246 */ /* 0x040fe4000380010c */
[----:B-1----:R-:W-:-:S02]  /*1cb0*/  VIADDMNMX R25, R13, R8, R25, PT ;  /* 0x000000080d197246 */ /* 0x002fc40003800119 */
[----:B------:R-:W-:Y:S02]  /*1cc0*/  VIADDMNMX R18, R3, R8, R18, PT ;  /* 0x0000000803127246 */ /* 0x000fe40003800112 */
[-C--:B------:R-:W-:Y:S02]  /*1cd0*/  VIADDMNMX R27, R16, R5.reuse, R27, PT ;  /* 0x00000005101b7246 */ /* 0x080fe4000380011b */
[C---:B--2---:R-:W-:Y:S02]  /*1ce0*/  VIADDMNMX R12, R24.reuse, R5, R12, PT ;  /* 0x00000005180c7246 */ /* 0x044fe4000380010c */
[-C--:B------:R-:W-:Y:S02]  /*1cf0*/  VIADDMNMX R25, R24, R9.reuse, R25, PT ;  /* 0x0000000918197246 */ /* 0x080fe40003800119 */
[----:B------:R-:W-:Y:S02]  /*1d00*/  VIADDMNMX R18, R16, R9, R18, PT ;  /* 0x0000000910127246 */ /* 0x000fe40003800112 */
[----:B---3--:R-:W-:-:S02]  /*1d10*/  VIADDMNMX R27, R15, R6, R27, PT ;  /* 0x000000060f1b7246 */ /* 0x008fc4000380011b */
[C---:B------:R-:W-:Y:S02]  /*1d20*/  VIADDMNMX R12, R17.reuse, R6, R12, PT ;  /* 0x00000006110c7246 */ /* 0x040fe4000380010c */
[-C--:B------:R-:W-:Y:S02]  /*1d30*/  VIADDMNMX R25, R17, R10.reuse, R25, PT ;  /* 0x0000000a11197246 */ /* 0x080fe40003800119 */
[----:B------:R-:W-:Y:S02]  /*1d40*/  VIADDMNMX R18, R15, R10, R18, PT ;  /* 0x0000000a0f127246 */ /* 0x000fe40003800112 */
[-C--:B----4-:R-:W-:Y:S02]  /*1d50*/  VIADDMNMX R27, R14, R7.reuse, R27, PT ;  /* 0x000000070e1b7246 */ /* 0x090fe4000380011b */
[C---:B------:R-:W-:Y:S02]  /*1d60*/  VIADDMNMX R7, R28.reuse, R7, R12, PT ;  /* 0x000000071c077246 */ /* 0x040fe4000380010c */
[----:B------:R-:W-:-:S02]  /*1d70*/  VIADDMNMX R25, R28, R11, R25, PT ;  /* 0x0000000b1c197246 */ /* 0x000fc40003800119 */
[----:B------:R-:W-:Y:S01]  /*1d80*/  VIADDMNMX R11, R14, R11, R18, PT ;  /* 0x0000000b0e0b7246 */ /* 0x000fe20003800112 */
[----:B------:R-:W-:Y:S04]  /*1d90*/  STG.E desc[UR6][R22.64+0x80], R27 ;  /* 0x0000801b16007986 */ /* 0x000fe8000c101906 */
[----:B------:R-:W-:Y:S04]  /*1da0*/  STG.E desc[UR6][R22.64], R7 ;  /* 0x0000000716007986 */ /* 0x000fe8000c101906 */
[----:B------:R-:W-:Y:S04]  /*1db0*/  STG.E desc[UR6][R20.64], R25 ;  /* 0x0000001914007986 */ /* 0x000fe8000c101906 */
[----:B------:R-:W-:Y:S01]  /*1dc0*/  STG.E desc[UR6][R20.64+0x80], R11 ;  /* 0x0000800b14007986 */ /* 0x000fe2000c101906 */
[----:B------:R-:W-:Y:S05]  /*1dd0*/  EXIT ;  /* 0x000000000000794d */ /* 0x000fea0003800000 */
.L_x_0:
[----:B------:R-:W-:-:S00]  /*1de0*/  BRA `(.L_x_0) ;  /* 0xfffffffc00fc7947 */ /* 0x000fc0000383ffff */
[----:B------:R-:W-:-:S00]  /*1df0*/  NOP ;  /* 0x0000000000007918 */ /* 0x000fc00000000000 */
        /* <DEDUP_REMOVED lines=8> */
.L_x_5:


//--------------------- .text._Z6phase2Piii       --------------------------
	.section	.text._Z6phase2Piii,"ax",@progbits
	.align	128
        .global         _Z6phase2Piii
        .type           _Z6phase2Piii,@function
        .size           _Z6phase2Piii,(.L_x_6 - _Z6phase2Piii)
        .other          _Z6phase2Piii,@"STO_CUDA_ENTRY STV_DEFAULT"
_Z6phase2Piii:
.text._Z6phase2Piii:
[----:B------:R-:W-:Y:S08]  /*0000*/  LDC R1, c[0x0][0x37c] ;  /* 0x0000df00ff017b82 */ /* 0x000ff00000000800 */
[----:B------:R-:W0:Y:S01]  /*0010*/  S2UR UR4, SR_CTAID.X ;  /* 0x00000000000479c3 */ /* 0x000e220000002500 */
[----:B------:R-:W1:Y:S01]  /*0020*/  S2R R15, SR_TID.Y ;  /* 0x00000000000f7919 */ /* 0x000e620000002200 */
[----:B------:R-:W2:Y:S01]  /*0030*/  S2R R9, SR_TID.X ;  /* 0x0000000000097919 */ /* 0x000ea20000002100 */
[----:B------:R-:W3:Y:S01]  /*0040*/  S2R R6, SR_CTAID.Y ;  /* 0x0000000000067919 */ /* 0x000ee20000002600 */
[----:B0-----:R-:W-:-:S09]  /*0050*/  UISETP.NE.AND UP0, UPT, UR4, URZ, UPT ;  /* 0x000000ff0400728c */ /* 0x001fd2000bf05270 */
[----:B-1----:R-:W-:Y:S05]  /*0060*/  BRA.U UP0, `(.L_x_1) ;  /* 0x0000000100287547 */ /* 0x002fea000b800000 */
[----:B------:R-:W0:Y:S01]  /*0070*/  LDCU.64 UR4, c[0x0][0x388] ;  /* 0x00007100ff0477ac */ /* 0x000e220008000a00 */
[--C-:B--23--:R-:W-:Y:S02]  /*0080*/  IMAD R4, R6, 0x40, R9.reuse ;  /* 0x0000004006047824 */ /* 0x10cfe400078e0209 */
[----:B------:R-:W-:Y:S02]  /*0090*/  IMAD.MOV.U32 R8, RZ, RZ, R9 ;  /* 0x000000ffff087224 */ /* 0x000fe400078e0009 */
[----:B0-----:R-:W-:Y:S02]  /*00a0*/  IMAD.U32 R2, RZ, RZ, UR4 ;  /* 0x00000004ff027e24 */ /* 0x001fe4000f8e00ff */
[----:B------:R-:W-:Y:S02]  /*00b0*/  IMAD.U32 R3, RZ, RZ, UR5 ;  /* 0x00000005ff037e24 */ /* 0x000fe4000f8e00ff */
[----:B------:R-:W-:-:S04]  /*00c0*/  IMAD R0, R2, 0x40, R15 ;  /* 0x0000004002007824 */ /* 0x000fc800078e020f */
[----:B------:R-:W-:Y:S02]  /*00d0*/  IMAD R10, R0, R3, R4 ;  /* 0x00000003000a7224 */ /* 0x000fe400078e0204 */
[----:B------:R-:W-:Y:S02]  /*00e0*/  VIADD R0, R9, 0x40 ;  /* 0x0000004009007836 */ /* 0x000fe40000000000 */
[----:B------:R-:W-:Y:S01]  /*00f0*/  IMAD R5, R3, 0x20, R10 ;  /* 0x0000002003057824 */ /* 0x000fe200078e020a */
[----:B------:R-:W-:Y:S06]  /*0100*/  BRA `(.L_x_2) ;  /* 0x00000000001c7947 */ /* 0x000fec0003800000 */
.L_x_1:
[----:B------:R-:W0:Y:S01]  /*0110*/  LDC.64 R2, c[0x0][0x388] ;  /* 0x0000e200ff027b82 */ /* 0x000e220000000a00 */
[----:B---3--:R-:W-:Y:S02]  /*0120*/  IMAD R10, R6, 0x40, R15 ;  /* 0x00000040060a7824 */ /* 0x008fe400078e020f */
[----:B--2---:R-:W-:Y:S02]  /*0130*/  VIADD R8, R9, 0x40 ;  /* 0x0000004009087836 */ /* 0x004fe40000000000 */
[----:B0-----:R-:W-:-:S04]  /*0140*/  IMAD R0, R2, 0x40, R9 ;  /* 0x0000004002007824 */ /* 0x001fc800078e0209 */
[----:B------:R-:W-:Y:S02]  /*0150*/  IMAD R10, R10, R3, R0 ;  /* 0x000000030a0a7224 */ /* 0x000fe400078e0200 */
[----:B------:R-:W-:Y:S02]  /*0160*/  IMAD.MOV.U32 R0, RZ, RZ, R9 ;  /* 0x000000ffff007224 */ /* 0x000fe400078e0009 */
[----:B------:R-:W-:-:S07]  /*0170*/  IMAD R5, R3, 0x20, R10 ;  /* 0x0000002003057824 */ /* 0x000fce00078e020a */
.L_x_2:
[----:B------:R-:W-:-:S13]  /*0180*/  ISETP.NE.AND P0, PT, R6, R2, PT ;  /* 0x000000020600720c */ /* 0x000fda0003f05270 */
[----:B------:R-:W-:Y:S05]  /*0190*/  @!P0 EXIT ;  /* 0x000000000000894d */ /* 0x000fea0003800000 */
[----:B------:R-:W0:Y:S01]  /*01a0*/  LDC.64 R6, c[0x0][0x380] ;  /* 0x0000e000ff067b82 */ /* 0x000e220000000a00 */
[----:B------:R-:W1:Y:S01]  /*01b0*/  LDCU.64 UR6, c[0x0][0x358] ;  /* 0x00006b00ff0677ac */ /* 0x000e620008000a00 */
[C---:B------:R-:W-:Y:S02]  /*01c0*/  IMAD R16, R2.reuse, 0x40, R15 ;  /* 0x0000004002107824 */ /* 0x040fe400078e020f */
[----:B------:R-:W-:Y:S02]  /*01d0*/  IMAD R2, R2, 0x40, R9 ;  /* 0x0000004002027824 */ /* 0x000fe400078e0209 */
[----:B------:R-:W-:Y:S02]  /*01e0*/  VIADD R11, R5, 0x20 ;  /* 0x00000020050b7836 */ /* 0x000fe40000000000 */
[----:B------:R-:W-:Y:S02]  /*01f0*/  IMAD R16, R16, R3, R2 ;  /* 0x0000000310107224 */ /* 0x000fe400078e0202 */
[----:B------:R-:W-:-:S02]  /*0200*/  VIADD R13, R10, 0x20 ;  /* 0x000000200a0d7836 */ /* 0x000fc40000000000 */
[----:B------:R-:W-:Y:S02]  /*0210*/  IMAD R19, R3, 0x20, R16 ;  /* 0x0000002003137824 */ /* 0x000fe400078e0210 */
[----:B0-----:R-:W-:-:S04]  /*0220*/  IMAD.WIDE R2, R5, 0x4, R6 ;  /* 0x0000000405027825 */ /* 0x001fc800078e0206 */
[--C-:B------:R-:W-:Y:S01]  /*0230*/  IMAD.WIDE R4, R11, 0x4, R6.reuse ;  /* 0x000000040b047825 */ /* 0x100fe200078e0206 */
[----:B-1----:R-:W2:Y:S03]  /*0240*/  LDG.E R23, desc[UR6][R2.64] ;  /* 0x0000000602177981 */ /* 0x002ea6000c1e1900 */
[--C-:B------:R-:W-:Y:S01]  /*0250*/  IMAD.WIDE R10, R10, 0x4, R6.reuse ;  /* 0x000000040a0a7825 */ /* 0x100fe200078e0206 */
[----:B------:R-:W3:Y:S03]  /*0260*/  LDG.E R25, desc[UR6][R4.64] ;  /* 0x0000000604197981 */ /* 0x000ee6000c1e1900 */
[----:B------:R-:W-:-:S04]  /*0270*/  IMAD.WIDE R12, R13, 0x4, R6 ;  /* 0x000000040d0c7825 */ /* 0x000fc800078e0206 */
[--C-:B------:R-:W-:Y:S01]  /*0280*/  IMAD.WIDE R16, R16, 0x4, R6.reuse ;  /* 0x0000000410107825 */ /* 0x100fe200078e0206 */
[----:B------:R-:W4:Y:S03]  /*0290*/  LDG.E R21, desc[UR6][R12.64] ;  /* 0x000000060c157981 */ /* 0x000f26000c1e1900 */
[----:B------:R-:W-:Y:S01]  /*02a0*/  IMAD.WIDE R6, R19, 0x4, R6 ;  /* 0x0000000413067825 */ /* 0x000fe200078e0206 */
[----:B------:R-:W5:Y:S04]  /*02b0*/  LDG.E R14, desc[UR6][R16.64] ;  /* 0x00000006100e7981 */ /* 0x000f68000c1e1900 */
[----:B------:R-:W5:Y:S04]  /*02c0*/  LDG.E R19, desc[UR6][R10.64] ;  /* 0x000000060a137981 */ /* 0x000f68000c1e1900 */
[----:B------:R-:W5:Y:S04]  /*02d0*/  LDG.E R18, desc[UR6][R16.64+0x80] ;  /* 0x0000800610127981 */ /* 0x000f68000c1e1900 */
[----:B------:R-:W5:Y:S04]  /*02e0*/  LDG.E R20, desc[UR6][R6.64] ;  /* 0x0000000606147981 */ /* 0x000f68000c1e1900 */
[----:B------:R-:W5:Y:S01]  /*02f0*/  LDG.E R22, desc[UR6][R6.64+0x80] ;  /* 0x0000800606167981 */ /* 0x000f62000c1e1900 */
[----:B------:R-:W0:Y:S01]  /*0300*/  S2UR UR5, SR_CgaCtaId ;  /* 0x00000000000579c3 */ /* 0x000e220000008800 */
[----:B------:R-:W-:-:S02]  /*0310*/  UMOV UR4, 0x400 ;  /* 0x0000040000047882 */ /* 0x000fc40000000000 */
[----:B0-----:R-:W-:-:S06]  /*0320*/  ULEA UR4, UR5, UR4, 0x18 ;  /* 0x0000000405047291 */ /* 0x001fcc000f8ec0ff */
[----:B------:R-:W-:-:S05]  /*0330*/  LEA R15, R15, UR4, 0x9 ;  /* 0x000000040f0f7c11 */ /* 0x000fca000f8e48ff */
[--C-:B------:R-:W-:Y:S02]  /*0340*/  IMAD R8, R8, 0x4, R15.reuse ;  /* 0x0000000408087824 */ /* 0x100fe400078e020f */
[----:B------:R-:W-:Y:S01]  /*0350*/  IMAD R27, R0, 0x4, R15 ;  /* 0x00000004001b7824 */ /* 0x000fe200078e020f */
[----:B------:R-:W-:Y:S02]  /*0360*/  LEA R9, R9, UR4, 0x2 ;  /* 0x0000000409097c11 */ /* 0x000fe4000f8e10ff */
[----:B--2---:R-:W-:Y:S04]  /*0370*/  STS [R8+0x4000], R23 ;  /* 0x0040001708007388 */ /* 0x004fe80000000800 */
[----:B---3--:R-:W-:Y:S04]  /*0380*/  STS [R8+0x4080], R25 ;  /* 0x0040801908007388 */ /* 0x008fe80000000800 */
[----:B----4-:R-:W-:Y:S04]  /*0390*/  STS [R8+0x80], R21 ;  /* 0x0000801508007388 */ /* 0x010fe80000000800 */
[----:B-----5:R-:W-:Y:S04]  /*03a0*/  STS [R8], R19 ;  /* 0x0000001308007388 */ /* 0x020fe80000000800 */
[----:B------:R-:W-:Y:S04]  /*03b0*/  STS [R27], R14 ;  /* 0x0000000e1b007388 */ /* 0x000fe80000000800 */
[----:B------:R-:W-:Y:S04]  /*03c0*/  STS [R27+0x80], R18 ;  /* 0x000080121b007388 */ /* 0x000fe80000000800 */
[----:B------:R-:W-:Y:S04]  /*03d0*/  STS [R27+0x4000], R20 ;  /* 0x004000141b007388 */ /* 0x000fe80000000800 */
[----:B------:R-:W-:Y:S01]  /*03e0*/  STS [R27+0x4080], R22 ;  /* 0x004080161b007388 */ /* 0x000fe20000000800 */
[----:B------:R-:W-:Y:S06]  /*03f0*/  BAR.SYNC.DEFER_BLOCKING 0x0 ;  /* 0x0000000000007b1d */ /* 0x000fec0000010000 */
[----:B------:R-:W-:Y:S04]  /*0400*/  LDS R0, [R8] ;  /* 0x0000000008007984 */ /* 0x000fe80000000800 */
[----:B------:R-:W-:Y:S04]  /*0410*/  LDS R7, [R15+0x100] ;  /* 0x000100000f077984 */ /* 0x000fe80000000800 */
[----:B------:R-:W0:Y:S02]  /*0420*/  LDS R6, [R9] ;  /* 0x0000000009067984 */ /* 0x000e240000000800 */
[----:B0-----:R-:W-:-:S02]  /*0430*/  VIADDMNMX R7, R6, R7, R0, PT ;  /* 0x0000000706077246 */ /* 0x001fc40003800100 */
[----:B------:R-:W-:Y:S04]  /*0440*/  LDS R0, [R8+0x80] ;  /* 0x0000800008007984 */ /* 0x000fe80000000800 */
[----:B------:R-:W-:Y:S04]  /*0450*/  STS [R8], R7 ;  /* 0x0000000708007388 */ /* 0x000fe80000000800 */
[----:B------:R-:W-:Y:S04]  /*0460*/  LDS R17, [R15+0x100] ;  /* 0x000100000f117984 */ /* 0x000fe80000000800 */
[----:B------:R-:W0:Y:S02]  /*0470*/  LDS R6, [R9+0x80] ;  /* 0x0000800009067984 */ /* 0x000e240000000800 */
[----:B0-----:R-:W-:-:S02]  /*0480*/  VIADDMNMX R17, R6, R17, R0, PT ;  /* 0x0000001106117246 */ /* 0x001fc40003800100 */
[----:B------:R-:W-:Y:S04]  /*0490*/  LDS R0, [R8+0x4000] ;  /* 0x0040000008007984 */ /* 0x000fe80000000800 */
[----:B------:R-:W-:Y:S04]  /*04a0*/  STS [R8+0x80], R17 ;  /* 0x0000801108007388 */ /* 0x000fe80000000800 */
[----:B------:R-:W-:Y:S04]  /*04b0*/  LDS R19, [R15+0x4100] ;  /* 0x004100000f137984 */ /* 0x000fe80000000800 */
[----:B------:R-:W0:Y:S02]  /*04c0*/  LDS R6, [R9] ;  /* 0x0000000009067984 */ /* 0x000e240000000800 */
[----:B0-----:R-:W-:-:S02]  /*04d0*/  VIADDMNMX R19, R6, R19, R0, PT ;  /* 0x0000001306137246 */ /* 0x001fc40003800100 */
[----:B------:R-:W-:Y:S04]  /*04e0*/  LDS R0, [R8+0x4080] ;  /* 0x0040800008007984 */ /* 0x000fe80000000800 */
[----:B------:R-:W-:Y:S04]  /*04f0*/  STS [R8+0x4000], R19 ;  /* 0x0040001308007388 */ /* 0x000fe80000000800 */
[----:B------:R-:W-:Y:S04]  /*0500*/  LDS R21, [R15+0x4100] ;  /* 0x004100000f157984 */ /* 0x000fe80000000800 */
[----:B------:R-:W0:Y:S02]  /*0510*/  LDS R6, [R9+0x80] ;  /* 0x0000800009067984 */ /* 0x000e240000000800 */
[----:B0-----:R-:W-:-:S05]  /*0520*/  VIADDMNMX R21, R6, R21, R0, PT ;  /* 0x0000001506157246 */ /* 0x001fca0003800100 */
[----:B------:R-:W-:Y:S04]  /*0530*/  STS [R8+0x4080], R21 ;  /* 0x0040801508007388 */ /* 0x000fe80000000800 */
[----:B------:R-:W-:Y:S04]  /*0540*/  LDS R0, [R15+0x104] ;  /* 0x000104000f007984 */ /* 0x000fe80000000800 */
[----:B------:R-:W0:Y:S02]  /*0550*/  LDS R6, [R9+0x200] ;  /* 0x0002000009067984 */ /* 0x000e240000000800 */
[----:B0-----:R-:W-:-:S05]  /*0560*/  VIADDMNMX R7, R6, R0, R7, PT ;  /* 0x0000000006077246 */ /* 0x001fca0003800107 */
[----:B------:R-:W-:Y:S04]  /*0570*/  STS [R8], R7 ;  /* 0x0000000708007388 */ /* 0x000fe80000000800 */
[----:B------:R-:W-:Y:S04]  /*0580*/  LDS R0, [R15+0x104] ;  /* 0x000104000f007984 */ /* 0x000fe80000000800 */
[----:B------:R-:W0:Y:S02]  /*0590*/  LDS R6, [R9+0x280] ;  /* 0x0002800009067984 */ /* 0x000e240000000800 */
[----:B0-----:R-:W-:-:S05]  /*05a0*/  VIADDMNMX R17, R6, R0, R17, PT ;  /* 0x0000000006117246 */ /* 0x001fca0003800111 */
        /* <DEDUP_REMOVED lines=998> */
[----:B------:R-:W0:Y:S04]  /*4410*/  LDS R6, [R9+0x7e80] ;  /* 0x007e800009067984 */ /* 0x000e280000000800 */
[----:B------:R-:W-:Y:S04]  /*4420*/  STG.E desc[UR6][R10.64], R7 ;  /* 0x000000070a007986 */ /* 0x000fe8000c101906 */
[----:B------:R-:W-:Y:S04]  /*4430*/  STG.E desc[UR6][R12.64], R17 ;  /* 0x000000110c007986 */ /* 0x000fe8000c101906 */
[----:B------:R-:W-:Y:S01]  /*4440*/  STG.E desc[UR6][R2.64], R19 ;  /* 0x0000001302007986 */ /* 0x000fe2000c101906 */
[----:B0-----:R-:W-:-:S05]  /*4450*/  VIADDMNMX R21, R6, R0, R21, PT ;  /* 0x0000000006157246 */ /* 0x001fca0003800115 */
[----:B------:R-:W-:Y:S04]  /*4460*/  STG.E desc[UR6][R4.64], R21 ;  /* 0x0000001504007986 */ /* 0x000fe8000c101906 */
[----:B------:R-:W-:Y:S01]  /*4470*/  STS [R8+0x4080], R21 ;  /* 0x0040801508007388 */ /* 0x000fe20000000800 */
[----:B------:R-:W-:Y:S05]  /*4480*/  EXIT ;  /* 0x000000000000794d */ /* 0x000fea0003800000 */
.L_x_3:
        /* <DEDUP_REMOVED lines=15> */
.L_x_6:


//--------------------- .text._Z6phase1Piii       --------------------------
	.section	.text._Z6phase1Piii,"ax",@progbits
	.align	128
        .global         _Z6phase1Piii
        .type           _Z6phase1Piii,@function
        .size           _Z6phase1Piii,(.L_x_7 - _Z6phase1Piii)
        .other          _Z6phase1Piii,@"STO_CUDA_ENTRY STV_DEFAULT"
_Z6phase1Piii:
.text._Z6phase1Piii:
[----:B------:R-:W-:Y:S01]  /*0000*/  LDC R1, c[0x0][0x37c] ;  /* 0x0000df00ff017b82 */ /* 0x000fe20000000800 */
[----:B------:R-:W0:Y:S07]  /*0010*/  S2R R19, SR_TID.Y ;  /* 0x0000000000137919 */ /* 0x000e2e0000002200 */
[----:B------:R-:W0:Y:S01]  /*0020*/  LDC.64 R2, c[0x0][0x388] ;  /* 0x0000e200ff027b82 */ /* 0x000e220000000a00 */
[----:B------:R-:W1:Y:S01]  /*0030*/  LDCU.64 UR6, c[0x0][0x358] ;  /* 0x00006b00ff0677ac */ /* 0x000e620008000a00 */
[----:B------:R-:W2:Y:S06]  /*0040*/  S2R R17, SR_TID.X ;  /* 0x0000000000117919 */ /* 0x000eac0000002100 */
[----:B------:R-:W3:Y:S01]  /*0050*/  LDC.64 R4, c[0x0][0x380] ;  /* 0x0000e000ff047b82 */ /* 0x000ee20000000a00 */
[----:B0-----:R-:W-:-:S02]  /*0060*/  IMAD R0, R2, 0x40, R19 ;  /* 0x0000004002007824 */ /* 0x001fc400078e0213 */
[----:B--2---:R-:W-:-:S04]  /*0070*/  IMAD R2, R2, 0x40, R17 ;  /* 0x0000004002027824 */ /* 0x004fc800078e0211 */
[----:B------:R-:W-:-:S04]  /*0080*/  IMAD R2, R0, R3, R2 ;  /* 0x0000000300027224 */ /* 0x000fc800078e0202 */
[----:B------:R-:W-:Y:S02]  /*0090*/  IMAD R7, R3, 0x20, R2 ;  /* 0x0000002003077824 */ /* 0x000fe400078e0202 */
[----:B---3--:R-:W-:-:S04]  /*00a0*/  IMAD.WIDE R2, R2, 0x4, R4 ;  /* 0x0000000402027825 */ /* 0x008fc800078e0204 */
[----:B------:R-:W-:Y:S01]  /*00b0*/  IMAD.WIDE R4, R7, 0x4, R4 ;  /* 0x0000000407047825 */ /* 0x000fe200078e0204 */
[----:B-1----:R-:W2:Y:S04]  /*00c0*/  LDG.E R9, desc[UR6][R2.64] ;  /* 0x0000000602097981 */ /* 0x002ea8000c1e1900 */
[----:B------:R-:W3:Y:S04]  /*00d0*/  LDG.E R11, desc[UR6][R2.64+0x80] ;  /* 0x00008006020b7981 */ /* 0x000ee8000c1e1900 */
[----:B------:R-:W4:Y:S04]  /*00e0*/  LDG.E R13, desc[UR6][R4.64] ;  /* 0x00000006040d7981 */ /* 0x000f28000c1e1900 */
[----:B------:R-:W5:Y:S01]  /*00f0*/  LDG.E R15, desc[UR6][R4.64+0x80] ;  /* 0x00008006040f7981 */ /* 0x000f62000c1e1900 */
[----:B------:R-:W0:Y:S01]  /*0100*/  S2UR UR5, SR_CgaCtaId ;  /* 0x00000000000579c3 */ /* 0x000e220000008800 */
[----:B------:R-:W-:-:S02]  /*0110*/  UMOV UR4, 0x400 ;  /* 0x0000040000047882 */ /* 0x000fc40000000000 */
[----:B0-----:R-:W-:-:S06]  /*0120*/  ULEA UR4, UR5, UR4, 0x18 ;  /* 0x0000000405047291 */ /* 0x001fcc000f8ec0ff */
[----:B------:R-:W-:Y:S02]  /*0130*/  LEA R6, R19, UR4, 0x8 ;  /* 0x0000000413067c11 */ /* 0x000fe4000f8e40ff */
[----:B------:R-:W-:-:S03]  /*0140*/  LEA R7, R17, UR4, 0x2 ;  /* 0x0000000411077c11 */ /* 0x000fc6000f8e10ff */
[----:B------:R-:W-:-:S05]  /*0150*/  IMAD R0, R17, 0x4, R6 ;  /* 0x0000000411007824 */ /* 0x000fca00078e0206 */
[----:B--2---:R-:W-:Y:S04]  /*0160*/  STS [R0], R9 ;  /* 0x0000000900007388 */ /* 0x004fe80000000800 */
[----:B---3--:R-:W-:Y:S04]  /*0170*/  STS [R0+0x80], R11 ;  /* 0x0000800b00007388 */ /* 0x008fe80000000800 */
[----:B----4-:R-:W-:Y:S04]  /*0180*/  STS [R0+0x2000], R13 ;  /* 0x0020000d00007388 */ /* 0x010fe80000000800 */
[----:B-----5:R-:W-:Y:S01]  /*0190*/  STS [R0+0x2080], R15 ;  /* 0x0020800f00007388 */ /* 0x020fe20000000800 */
[----:B------:R-:W-:Y:S06]  /*01a0*/  BAR.SYNC.DEFER_BLOCKING 0x0 ;  /* 0x0000000000007b1d */ /* 0x000fec0000010000 */
[----:B------:R-:W-:Y:S04]  /*01b0*/  LDS R8, [R6] ;  /* 0x0000000006087984 */ /* 0x000fe80000000800 */
[----:B------:R-:W-:Y:S04]  /*01c0*/  LDS R17, [R7] ;  /* 0x0000000007117984 */ /* 0x000fe80000000800 */
[----:B------:R-:W0:Y:S02]  /*01d0*/  LDS R10, [R0] ;  /* 0x00000000000a7984 */ /* 0x000e240000000800 */
[----:B0-----:R-:W-:-:S02]  /*01e0*/  VIADDMNMX R17, R17, R8, R10, PT ;  /* 0x0000000811117246 */ /* 0x001fc4000380010a */
[----:B------:R-:W-:Y:S04]  /*01f0*/  LDS R10, [R0+0x80] ;  /* 0x00008000000a7984 */ /* 0x000fe80000000800 */
[----:B------:R-:W-:Y:S04]  /*0200*/  STS [R0], R17 ;  /* 0x0000001100007388 */ /* 0x000fe80000000800 */
[----:B------:R-:W-:Y:S04]  /*0210*/  LDS R8, [R6] ;  /* 0x0000000006087984 */ /* 0x000fe80000000800 */
        /* <DEDUP_REMOVED lines=12> */
[----:B------:R-:W-:Y:S01]  /*02e0*/  STS [R0+0x2080], R13 ;  /* 0x0020800d00007388 */ /* 0x000fe20000000800 */
[----:B------:R-:W-:Y:S06]  /*02f0*/  BAR.SYNC.DEFER_BLOCKING 0x0 ;  /* 0x0000000000007b1d */ /* 0x000fec0000010000 */
[----:B------:R-:W-:Y:S04]  /*0300*/  LDS R8, [R6+0x4] ;  /* 0x0000040006087984 */ /* 0x000fe80000000800 */
        /* <DEDUP_REMOVED lines=11> */
[----:B------:R-:W0:Y:S02]  /*03c0*/  LDS R13, [R7+0x100] ;  /* 0x00010000070d7984 */ /* 0x000e240000000800 */
        /* <DEDUP_REMOVED lines=1296> */
[----:B------:R-:W0:Y:S04]  /*54d0*/  LDS R9, [R7+0x3f80] ;  /* 0x003f800007097984 */ /* 0x000e280000000800 */
[----:B------:R-:W-:Y:S01]  /*54e0*/  STG.E desc[UR6][R2.64], R13 ;  /* 0x0000000d02007986 */ /* 0x000fe2000c101906 */
[----:B0-----:R-:W-:-:S03]  /*54f0*/  VIADDMNMX R9, R9, R8, R10, PT ;  /* 0x0000000809097246 */ /* 0x001fc6000380010a */
[----:B------:R-:W-:Y:S04]  /*5500*/  LDS R10, [R0+0x2000] ;  /* 0x00200000000a7984 */ /* 0x000fe80000000800 */
[----:B------:R-:W-:Y:S04]  /*5510*/  STS [R0+0x80], R9 ;  /* 0x0000800900007388 */ /* 0x000fe80000000800 */
        /* <DEDUP_REMOVED lines=9> */
[----:B0-----:R-:W-:-:S05]  /*55b0*/  VIADDMNMX R15, R15, R8, R10, PT ;  /* 0x000000080f0f7246 */ /* 0x001fca000380010a */
[----:B------:R-:W-:Y:S04]  /*55c0*/  STG.E desc[UR6][R4.64+0x80], R15 ;  /* 0x0000800f04007986 */ /* 0x000fe8000c101906 */
[----:B------:R-:W-:Y:S01]  /*55d0*/  STS [R0+0x2080], R15 ;  /* 0x0020800f00007388 */ /* 0x000fe20000000800 */
[----:B------:R-:W-:Y:S05]  /*55e0*/  EXIT ;  /* 0x000000000000794d */ /* 0x000fea0003800000 */
.L_x_4:
        /* <DEDUP_REMOVED lines=9> */
.L_x_7:


//--------------------- .nv.shared._Z6phase3Piii  --------------------------
	.section	.nv.shared._Z6phase3Piii,"aw",@nobits
	.sectionflags	@""
	.align	4
.nv.shared._Z6phase3Piii:
	.zero		33792


//--------------------- .nv.shared.reserved.0     --------------------------
	.section	.nv.shared.reserved.0,"aw",@nobits
	.weak		__nv_reservedSMEM_offset_0_alias
	.size		__nv_reservedSMEM_offset_0_alias, 0, 64
	.other		__nv_reservedSMEM_offset_0_alias,@"STO_CUDA_RESERVED_SHARED STV_DEFAULT"
__nv_reservedSMEM_offset_0_alias:
	.zero		0
	.zero		64


//--------------------- .nv.shared._Z6phase2Piii  --------------------------
	.section	.nv.shared._Z6phase2Piii,"aw",@nobits
	.sectionflags	@""
	.align	4
.nv.shared._Z6phase2Piii:
	.zero		33792


//--------------------- .nv.shared._Z6phase1Piii  --------------------------
	.section	.nv.shared._Z6phase1Piii,"aw",@nobits
	.sectionflags	@""
	.align	4
.nv.shared._Z6phase1Piii:
	.zero		17408


//--------------------- .nv.constant0._Z6phase3Piii --------------------------
	.section	.nv.constant0._Z6phase3Piii,"a",@progbits
	.sectionflags	@""
	.align	4
.nv.constant0._Z6phase3Piii:
	.zero		912


//--------------------- .nv.constant0._Z6phase2Piii --------------------------
	.section	.nv.constant0._Z6phase2Piii,"a",@progbits
	.sectionflags	@""
	.align	4
.nv.constant0._Z6phase2Piii:
	.zero		912


//--------------------- .nv.constant0._Z6phase1Piii --------------------------
	.section	.nv.constant0._Z6phase1Piii,"a",@progbits
	.sectionflags	@""
	.align	4
.nv.constant0._Z6phase1Piii:
	.zero		912


//--------------------- SYMBOLS --------------------------

	.type		.nv.reservedSmem.offset0,@object
	.size		.nv.reservedSmem.offset0,0x4
	.type		.nv.reservedSmem.cap,@object
	.size		.nv.reservedSmem.cap,0x4
